	.target	sm_90a

	.elftype	@"ET_EXEC"


//--------------------- .note.nv.tkinfo           --------------------------
	.section	.note.nv.tkinfo,"",@"SHT_NOTE"
	.sectionflags	@"SHF_NOTE_NV_TKINFO"
	.tkinfo
        /*0018*/ 	.word	0x00000002
        /*0030*/ 	.string	""
        /*0030*/ 	.string	"ptxas"
        /*0030*/ 	.string	"Cuda compilation tools, release 13.0, V13.0.88"
        /*0030*/ 	.string	"Build cuda_13.0.r13.0/compiler.36424714_0"
        /*0030*/ 	.string	"-arch sm_90a -m 64 "



//--------------------- .note.nv.cuinfo           --------------------------
	.section	.note.nv.cuinfo,"",@"SHT_NOTE"
	.sectionflags	@"SHF_NOTE_NV_CUINFO"
        /*0018*/ 	.short	0x0002
        /*001a*/ 	.short	0x005a
        /*001c*/ 	.short	0x0082
	.zero		2


//--------------------- .nv.info                  --------------------------
	.section	.nv.info,"",@"SHT_CUDA_INFO"
	.align	4


	//----- nvinfo : EIATTR_REGCOUNT
	.align		4
        /*0000*/ 	.byte	0x04, 0x2f
        /*0002*/ 	.short	(.L_15 - .L_14)
	.align		4
.L_14:
        /*0004*/ 	.word	index@(_ZN7cutlass13device_kernelINS_4gemm6kernel13GemmUniversalIN4cute5tupleIJiiiiEEENS1_10collective13CollectiveMmaINS1_34MainloopSm90TmaGmmaWarpSpecializedILi3ENS5_IJNS4_1CILi2EEENSA_ILi1EEESC_EEENS1_32KernelTmaWarpSpecializedPingpongEEENS5_IJNSA_ILi64EEESG_SG_EEENS_6half_tENS5_IJlSC_lEEESI_SJ_NS4_8TiledMMAINS4_8MMA_AtomIJNS4_4SM904GMMA25MMA_64x64x16_F32F16F16_SSILNSN_5MajorE0ELSP_0ELNSN_7ScaleInE1ELSQ_1EEEEEENS4_6LayoutINS5_IJSC_SC_SC_EEENS5_IJNSA_ILi0EEESV_SV_EEEEENS5_IJNS4_10UnderscoreESY_SY_EEEEENS4_13SM90_TMA_LOADENS4_14ComposedLayoutINS4_7SwizzleILi3ELi4ELi3EEENS4_18smem_ptr_flag_bitsILi16EEENST_INS5_IJNSA_ILi8EEESG_EEENS5_IJSG_SC_EEEEEEEvNS4_8identityENS4_23SM90_TMA_LOAD_MULTICASTES1B_vS1C_EENS_8epilogue10collective6detail29Sm90TmaWarpSpecializedAdapterINS1G_15DefaultEpilogueISI_SJ_SJ_NS1F_6thread17LinearCombinationISI_Li1EffLNS1K_9ScaleType4KindE0ELNS_15FloatRoundStyleE2ESI_EENS1_15EpilogueDefaultEEEEEvvEEEEvNT_6ParamsE)
        /*0008*/ 	.word	0x000000a8


	//----- nvinfo : EIATTR_FRAME_SIZE
	.align		4
.L_15:
        /*000c*/ 	.byte	0x04, 0x11
        /*000e*/ 	.short	(.L_17 - .L_16)
	.align		4
.L_16:
        /*0010*/ 	.word	index@(_ZN7cutlass13device_kernelINS_4gemm6kernel13GemmUniversalIN4cute5tupleIJiiiiEEENS1_10collective13CollectiveMmaINS1_34MainloopSm90TmaGmmaWarpSpecializedILi3ENS5_IJNS4_1CILi2EEENSA_ILi1EEESC_EEENS1_32KernelTmaWarpSpecializedPingpongEEENS5_IJNSA_ILi64EEESG_SG_EEENS_6half_tENS5_IJlSC_lEEESI_SJ_NS4_8TiledMMAINS4_8MMA_AtomIJNS4_4SM904GMMA25MMA_64x64x16_F32F16F16_SSILNSN_5MajorE0ELSP_0ELNSN_7ScaleInE1ELSQ_1EEEEEENS4_6LayoutINS5_IJSC_SC_SC_EEENS5_IJNSA_ILi0EEESV_SV_EEEEENS5_IJNS4_10UnderscoreESY_SY_EEEEENS4_13SM90_TMA_LOADENS4_14ComposedLayoutINS4_7SwizzleILi3ELi4ELi3EEENS4_18smem_ptr_flag_bitsILi16EEENST_INS5_IJNSA_ILi8EEESG_EEENS5_IJSG_SC_EEEEEEEvNS4_8identityENS4_23SM90_TMA_LOAD_MULTICASTES1B_vS1C_EENS_8epilogue10collective6detail29Sm90TmaWarpSpecializedAdapterINS1G_15DefaultEpilogueISI_SJ_SJ_NS1F_6thread17LinearCombinationISI_Li1EffLNS1K_9ScaleType4KindE0ELNS_15FloatRoundStyleE2ESI_EENS1_15EpilogueDefaultEEEEEvvEEEEvNT_6ParamsE)
        /*0014*/ 	.word	0x00000008


	//----- nvinfo : EIATTR_MIN_STACK_SIZE
	.align		4
.L_17:
        /*0018*/ 	.byte	0x04, 0x12
        /*001a*/ 	.short	(.L_19 - .L_18)
	.align		4
.L_18:
        /*001c*/ 	.word	index@(_ZN7cutlass13device_kernelINS_4gemm6kernel13GemmUniversalIN4cute5tupleIJiiiiEEENS1_10collective13CollectiveMmaINS1_34MainloopSm90TmaGmmaWarpSpecializedILi3ENS5_IJNS4_1CILi2EEENSA_ILi1EEESC_EEENS1_32KernelTmaWarpSpecializedPingpongEEENS5_IJNSA_ILi64EEESG_SG_EEENS_6half_tENS5_IJlSC_lEEESI_SJ_NS4_8TiledMMAINS4_8MMA_AtomIJNS4_4SM904GMMA25MMA_64x64x16_F32F16F16_SSILNSN_5MajorE0ELSP_0ELNSN_7ScaleInE1ELSQ_1EEEEEENS4_6LayoutINS5_IJSC_SC_SC_EEENS5_IJNSA_ILi0EEESV_SV_EEEEENS5_IJNS4_10UnderscoreESY_SY_EEEEENS4_13SM90_TMA_LOADENS4_14ComposedLayoutINS4_7SwizzleILi3ELi4ELi3EEENS4_18smem_ptr_flag_bitsILi16EEENST_INS5_IJNSA_ILi8EEESG_EEENS5_IJSG_SC_EEEEEEEvNS4_8identityENS4_23SM90_TMA_LOAD_MULTICASTES1B_vS1C_EENS_8epilogue10collective6detail29Sm90TmaWarpSpecializedAdapterINS1G_15DefaultEpilogueISI_SJ_SJ_NS1F_6thread17LinearCombinationISI_Li1EffLNS1K_9ScaleType4KindE0ELNS_15FloatRoundStyleE2ESI_EENS1_15EpilogueDefaultEEEEEvvEEEEvNT_6ParamsE)
        /*0020*/ 	.word	0x00000008
.L_19:


//--------------------- .nv.compat                --------------------------
	.section	.nv.compat,"",@"SHT_CUDA_COMPAT_INFO"
	.align	4
        /*0000*/ 	.byte	0x02, 0x09, 0x01, 0x00, 0x02, 0x02, 0x04, 0x00, 0x02, 0x05, 0x05, 0x00, 0x03, 0x07, 0x01, 0x01
        /*0010*/ 	.byte	0x02, 0x03, 0x01, 0x00, 0x02, 0x06, 0x01, 0x00, 0x04, 0x0b, 0x08, 0x00, 0x00, 0x00, 0x00, 0x00
        /*0020*/ 	.byte	0x00, 0x00, 0x00, 0x00


//--------------------- .nv.info._ZN7cutlass13device_kernelINS_4gemm6kernel13GemmUniversalIN4cute5tupleIJiiiiEEENS1_10collective13CollectiveMmaINS1_34MainloopSm90TmaGmmaWarpSpecializedILi3ENS5_IJNS4_1CILi2EEENSA_ILi1EEESC_EEENS1_32KernelTmaWarpSpecializedPingpongEEENS5_IJNSA_ILi64EEESG_SG_EEENS_6half_tENS5_IJlSC_lEEESI_SJ_NS4_8TiledMMAINS4_8MMA_AtomIJNS4_4SM904GMMA25MMA_64x64x16_F32F16F16_SSILNSN_5MajorE0ELSP_0ELNSN_7ScaleInE1ELSQ_1EEEEEENS4_6LayoutINS5_IJSC_SC_SC_EEENS5_IJNSA_ILi0EEESV_SV_EEEEENS5_IJNS4_10UnderscoreESY_SY_EEEEENS4_13SM90_TMA_LOADENS4_14ComposedLayoutINS4_7SwizzleILi3ELi4ELi3EEENS4_18smem_ptr_flag_bitsILi16EEENST_INS5_IJNSA_ILi8EEESG_EEENS5_IJSG_SC_EEEEEEEvNS4_8identityENS4_23SM90_TMA_LOAD_MULTICASTES1B_vS1C_EENS_8epilogue10collective6detail29Sm90TmaWarpSpecializedAdapterINS1G_15DefaultEpilogueISI_SJ_SJ_NS1F_6thread17LinearCombinationISI_Li1EffLNS1K_9ScaleType4KindE0ELNS_15FloatRoundStyleE2ESI_EENS1_15EpilogueDefaultEEEEEvvEEEEvNT_6ParamsE --------------------------
	.section	.nv.info._ZN7cutlass13device_kernelINS_4gemm6kernel13GemmUniversalIN4cute5tupleIJiiiiEEENS1_10collective13CollectiveMmaINS1_34MainloopSm90TmaGmmaWarpSpecializedILi3ENS5_IJNS4_1CILi2EEENSA_ILi1EEESC_EEENS1_32KernelTmaWarpSpecializedPingpongEEENS5_IJNSA_ILi64EEESG_SG_EEENS_6half_tENS5_IJlSC_lEEESI_SJ_NS4_8TiledMMAINS4_8MMA_AtomIJNS4_4SM904GMMA25MMA_64x64x16_F32F16F16_SSILNSN_5MajorE0ELSP_0ELNSN_7ScaleInE1ELSQ_1EEEEEENS4_6LayoutINS5_IJSC_SC_SC_EEENS5_IJNSA_ILi0EEESV_SV_EEEEENS5_IJNS4_10UnderscoreESY_SY_EEEEENS4_13SM90_TMA_LOADENS4_14ComposedLayoutINS4_7SwizzleILi3ELi4ELi3EEENS4_18smem_ptr_flag_bitsILi16EEENST_INS5_IJNSA_ILi8EEESG_EEENS5_IJSG_SC_EEEEEEEvNS4_8identityENS4_23SM90_TMA_LOAD_MULTICASTES1B_vS1C_EENS_8epilogue10collective6detail29Sm90TmaWarpSpecializedAdapterINS1G_15DefaultEpilogueISI_SJ_SJ_NS1F_6thread17LinearCombinationISI_Li1EffLNS1K_9ScaleType4KindE0ELNS_15FloatRoundStyleE2ESI_EENS1_15EpilogueDefaultEEEEEvvEEEEvNT_6ParamsE,"",@"SHT_CUDA_INFO"
	.sectionflags	@""
	.align	4


	//----- nvinfo : EIATTR_CUDA_API_VERSION
	.align		4
        /*0000*/ 	.byte	0x04, 0x37
        /*0002*/ 	.short	(.L_21 - .L_20)
.L_20:
        /*0004*/ 	.word	0x00000082


	//----- nvinfo : EIATTR_KPARAM_INFO
	.align		4
.L_21:
        /*0008*/ 	.byte	0x04, 0x17
        /*000a*/ 	.short	(.L_23 - .L_22)
.L_22:
        /*000c*/ 	.word	0x00000000
        /*0010*/ 	.short	0x0000
        /*0012*/ 	.short	0x0070
        /*0014*/ 	.byte	0x00, 0xf0, 0x01, 0x10


	//----- nvinfo : EIATTR_SPARSE_MMA_MASK
	.align		4
.L_23:
        /*0018*/ 	.byte	0x03, 0x50
        /*001a*/ 	.short	0x0000


	//----- nvinfo : EIATTR_MAXREG_COUNT
	.align		4
        /*001c*/ 	.byte	0x03, 0x1b
        /*001e*/ 	.short	0x00a8


	//----- nvinfo : EIATTR_NUM_BARRIERS
	.align		4
        /*0020*/ 	.byte	0x02, 0x4c
        /*0022*/ 	.byte	0x01
	.zero		1


	//----- nvinfo : EIATTR_EXTERNS
	.align		4
        /*0024*/ 	.byte	0x04, 0x0f
        /*0026*/ 	.short	(.L_25 - .L_24)


	//   ....[0]....
	.align		4
.L_24:
        /*0028*/ 	.word	index@(__assertfail)


	//----- nvinfo : EIATTR_ANNOTATIONS
	.align		4
.L_25:
        /*002c*/ 	.byte	0x04, 0x55
        /*002e*/ 	.short	(.L_27 - .L_26)


	//   ....[0]....
.L_26:
        /*0030*/ 	.word	0x00000001
        /*0034*/ 	.byte	0x90, 0x0d, 0x00, 0x00, 0x01, 0x00, 0x00, 0x00, 0x80, 0x45, 0x00, 0x00, 0x01, 0x00, 0x00, 0x00
        /*0044*/ 	.byte	0x00, 0x52, 0x00, 0x00


	//----- nvinfo : EIATTR_MERCURY_ISA_VERSION
	.align		4
.L_27:
        /*0048*/ 	.byte	0x03, 0x5f
        /*004a*/ 	.short	0x0101


	//----- nvinfo : EIATTR_INT_WARP_WIDE_INSTR_OFFSETS
	.align		4
        /*004c*/ 	.byte	0x04, 0x31
        /*004e*/ 	.short	(.L_29 - .L_28)


	//   ....[0]....
.L_28:
        /*0050*/ 	.word	0x00000510


	//   ....[1]....
        /*0054*/ 	.word	0x00000540


	//   ....[2]....
        /*0058*/ 	.word	0x00000580


	//   ....[3]....
        /*005c*/ 	.word	0x000006b0


	//   ....[4]....
        /*0060*/ 	.word	0x000006c0


	//   ....[5]....
        /*0064*/ 	.word	0x000006d0


	//   ....[6]....
        /*0068*/ 	.word	0x00000770


	//   ....[7]....
        /*006c*/ 	.word	0x000007b0


	//   ....[8]....
        /*0070*/ 	.word	0x00002000


	//----- nvinfo : EIATTR_COOP_GROUP_MASK_REGIDS
	.align		4
.L_29:
        /*0074*/ 	.byte	0x04, 0x29
        /*0076*/ 	.short	(.L_31 - .L_30)


	//   ....[0]....
.L_30:
        /*0078*/ 	.word	0xffffffff


	//   ....[1]....
        /*007c*/ 	.word	0xffffffff


	//   ....[2]....
        /*0080*/ 	.word	0xffffffff


	//   ....[3]....
        /*0084*/ 	.word	0xffffffff


	//   ....[4]....
        /*0088*/ 	.word	0xffffffff


	//   ....[5]....
        /*008c*/ 	.word	0xffffffff


	//   ....[6]....
        /*0090*/ 	.word	0xffffffff


	//----- nvinfo : EIATTR_COOP_GROUP_INSTR_OFFSETS
	.align		4
.L_31:
        /*0094*/ 	.byte	0x04, 0x28
        /*0096*/ 	.short	(.L_33 - .L_32)


	//   ....[0]....
.L_32:
        /*0098*/ 	.word	0x00000070


	//   ....[1]....
        /*009c*/ 	.word	0x00000080


	//   ....[2]....
        /*00a0*/ 	.word	0x00000140


	//   ....[3]....
        /*00a4*/ 	.word	0x000002d0


	//   ....[4]....
        /*00a8*/ 	.word	0x00000310


	//   ....[5]....
        /*00ac*/ 	.word	0x000006f0


	//   ....[6]....
        /*00b0*/ 	.word	0x00000930


	//----- nvinfo : EIATTR_REG_RECONFIG
	.align		4
.L_33:
        /*00b4*/ 	.byte	0x01, 0x54
	.zero		2


	//----- nvinfo : EIATTR_SYSCALL_OFFSETS
	.align		4
        /*00b8*/ 	.byte	0x04, 0x46
        /*00ba*/ 	.short	(.L_35 - .L_34)


	//   ....[0]....
.L_34:
        /*00bc*/ 	.word	0x00001840


	//----- nvinfo : EIATTR_MBARRIER_INSTR_OFFSETS
	.align		4
.L_35:
        /*00c0*/ 	.byte	0x04, 0x39
        /*00c2*/ 	.short	(.L_37 - .L_36)


	//   ....[0]....
.L_36:
        /*00c4*/ 	.word	0x00000260
        /*00c8*/ 	.word	0x000000ff
        /*00cc*/ 	.word	0x00000000
        /*00d0*/ 	.short	0x0100
        /*00d2*/ 	.byte	0x08
	.zero		1


	//   ....[1]....
        /*00d4*/ 	.word	0x00000270
        /*00d8*/ 	.word	0x000000ff
        /*00dc*/ 	.word	0x00000018
        /*00e0*/ 	.short	0x0100
        /*00e2*/ 	.byte	0x08
	.zero		1


	//   ....[2]....
        /*00e4*/ 	.word	0x00000280
        /*00e8*/ 	.word	0x000000ff
        /*00ec*/ 	.word	0x00000008
        /*00f0*/ 	.short	0x0100
        /*00f2*/ 	.byte	0x08
	.zero		1


	//   ....[3]....
        /*00f4*/ 	.word	0x00000290
        /*00f8*/ 	.word	0x000000ff
        /*00fc*/ 	.word	0x00000020
        /*0100*/ 	.short	0x0100
        /*0102*/ 	.byte	0x08
	.zero		1


	//   ....[4]....
        /*0104*/ 	.word	0x000002a0
        /*0108*/ 	.word	0x000000ff
        /*010c*/ 	.word	0x00000010
        /*0110*/ 	.short	0x0100
        /*0112*/ 	.byte	0x08
	.zero		1


	//   ....[5]....
        /*0114*/ 	.word	0x000002b0
        /*0118*/ 	.word	0x000000ff
        /*011c*/ 	.word	0x00000028
        /*0120*/ 	.short	0x0100
        /*0122*/ 	.byte	0x08
	.zero		1


	//   ....[6]....
        /*0124*/ 	.word	0x000007e0
        /*0128*/ 	.word	0x000000ff
        /*012c*/ 	.word	0x00000060
        /*0130*/ 	.short	0x0100
        /*0132*/ 	.byte	0x08
	.zero		1


	//   ....[7]....
        /*0134*/ 	.word	0x00000870
        /*0138*/ 	.word	0x000000ff
        /*013c*/ 	.word	0x00000068
        /*0140*/ 	.short	0x0100
        /*0142*/ 	.byte	0x08
	.zero		1


	//   ....[8]....
        /*0144*/ 	.word	0x000008b0
        /*0148*/ 	.word	0x000000ff
        /*014c*/ 	.word	0x00000040
        /*0150*/ 	.short	0x0100
        /*0152*/ 	.byte	0x09
	.zero		1


	//   ....[9]....
        /*0154*/ 	.word	0x000008c0
        /*0158*/ 	.word	0x000000ff
        /*015c*/ 	.word	0x00000048
        /*0160*/ 	.short	0x0100
        /*0162*/ 	.byte	0x09
	.zero		1


	//   ....[10]....
        /*0164*/ 	.word	0x000008d0
        /*0168*/ 	.word	0x000000ff
        /*016c*/ 	.word	0x00000050
        /*0170*/ 	.short	0x0100
        /*0172*/ 	.byte	0x09
	.zero		1


	//   ....[11]....
        /*0174*/ 	.word	0x000008e0
        /*0178*/ 	.word	0x000000ff
        /*017c*/ 	.word	0x00000058
        /*0180*/ 	.short	0x0100
        /*0182*/ 	.byte	0x09
	.zero		1


	//   ....[12]....
        /*0184*/ 	.word	0x00001720
        /*0188*/ 	.word	0x0000003f
        /*018c*/ 	.word	0x00000000
        /*0190*/ 	.short	0x010a
        /*0192*/ 	.byte	0x2a
	.zero		1


	//   ....[13]....
        /*0194*/ 	.word	0x000018c0
        /*0198*/ 	.word	0x00000003
        /*019c*/ 	.word	0x00000000
        /*01a0*/ 	.short	0x010a
        /*01a2*/ 	.byte	0x3f
	.zero		1


	//   ....[14]....
        /*01a4*/ 	.word	0x00001900
        /*01a8*/ 	.word	0x00000003
        /*01ac*/ 	.word	0x00000000
        /*01b0*/ 	.short	0x010a
        /*01b2*/ 	.byte	0x3f
	.zero		1


	//   ....[15]....
        /*01b4*/ 	.word	0x00001c00
        /*01b8*/ 	.word	0x000000ff
        /*01bc*/ 	.word	0x00000000
        /*01c0*/ 	.short	0x010a
        /*01c2*/ 	.byte	0x04
	.zero		1


	//   ....[16]....
        /*01c4*/ 	.word	0x00001c40
        /*01c8*/ 	.word	0x000000ff
        /*01cc*/ 	.word	0x00000000
        /*01d0*/ 	.short	0x010a
        /*01d2*/ 	.byte	0x04
	.zero		1


	//   ....[17]....
        /*01d4*/ 	.word	0x00001ea0
        /*01d8*/ 	.word	0x00000005
        /*01dc*/ 	.word	0x00000000
        /*01e0*/ 	.short	0x0101
        /*01e2*/ 	.byte	0x3f
	.zero		1


	//   ....[18]....
        /*01e4*/ 	.word	0x00001fa0
        /*01e8*/ 	.word	0x00000040
        /*01ec*/ 	.word	0x00000000
        /*01f0*/ 	.short	0x0101
        /*01f2*/ 	.byte	0x2f
	.zero		1


	//   ....[19]....
        /*01f4*/ 	.word	0x000020a0
        /*01f8*/ 	.word	0x00000003
        /*01fc*/ 	.word	0x00000000
        /*0200*/ 	.short	0x0101
        /*0202*/ 	.byte	0x3f
	.zero		1


	//   ....[20]....
        /*0204*/ 	.word	0x00002160
        /*0208*/ 	.word	0x0000003f
        /*020c*/ 	.word	0x00000010
        /*0210*/ 	.short	0x010a
        /*0212*/ 	.byte	0x2a
	.zero		1


	//   ....[21]....
        /*0214*/ 	.word	0x000045a0
        /*0218*/ 	.word	0x00000042
        /*021c*/ 	.word	0x00000000
        /*0220*/ 	.short	0x0101
        /*0222*/ 	.byte	0x2f
	.zero		1


	//   ....[22]....
        /*0224*/ 	.word	0x00004f50
        /*0228*/ 	.word	0x0000000c
        /*022c*/ 	.word	0x00000018
        /*0230*/ 	.short	0x010a
        /*0232*/ 	.byte	0x3f
	.zero		1


	//   ....[23]....
        /*0234*/ 	.word	0x00005310
        /*0238*/ 	.word	0x00000004
        /*023c*/ 	.word	0x00000068
        /*0240*/ 	.short	0x0101
        /*0242*/ 	.byte	0x3f
	.zero		1


	//   ....[24]....
        /*0244*/ 	.word	0x00005aa0
        /*0248*/ 	.word	0x00000007
        /*024c*/ 	.word	0x00000000
        /*0250*/ 	.short	0x010a
        /*0252*/ 	.byte	0x3f
	.zero		1


	//   ....[25]....
        /*0254*/ 	.word	0x00005b20
        /*0258*/ 	.word	0x00000009
        /*025c*/ 	.word	0x00000000
        /*0260*/ 	.short	0x010a
        /*0262*/ 	.byte	0x3f
	.zero		1


	//   ....[26]....
        /*0264*/ 	.word	0x00005bb0
        /*0268*/ 	.word	0x00000003
        /*026c*/ 	.word	0x00000000
        /*0270*/ 	.short	0x010a
        /*0272*/ 	.byte	0x3f
	.zero		1


	//   ....[27]....
        /*0274*/ 	.word	0x00005c10
        /*0278*/ 	.word	0x00000041
        /*027c*/ 	.word	0x00000000
        /*0280*/ 	.short	0x010a
        /*0282*/ 	.byte	0x3f
	.zero		1


	//   ....[28]....
        /*0284*/ 	.word	0x00005c60
        /*0288*/ 	.word	0x00000003
        /*028c*/ 	.word	0x00000000
        /*0290*/ 	.short	0x010a
        /*0292*/ 	.byte	0x3f
	.zero		1


	//   ....[29]....
        /*0294*/ 	.word	0x00005cc0
        /*0298*/ 	.word	0x00000005
        /*029c*/ 	.word	0x00000000
        /*02a0*/ 	.short	0x010a
        /*02a2*/ 	.byte	0x3f
	.zero		1


	//   ....[30]....
        /*02a4*/ 	.word	0x00005d10
        /*02a8*/ 	.word	0x00000041
        /*02ac*/ 	.word	0x00000010
        /*02b0*/ 	.short	0x010a
        /*02b2*/ 	.byte	0x3f
	.zero		1


	//   ....[31]....
        /*02b4*/ 	.word	0x00005de0
        /*02b8*/ 	.word	0x0000000c
        /*02bc*/ 	.word	0x00000018
        /*02c0*/ 	.short	0x010a
        /*02c2*/ 	.byte	0x3f
	.zero		1


	//   ....[32]....
        /*02c4*/ 	.word	0x00005eb0
        /*02c8*/ 	.word	0x00000007
        /*02cc*/ 	.word	0x00000000
        /*02d0*/ 	.short	0x010a
        /*02d2*/ 	.byte	0x3f
	.zero		1


	//   ....[33]....
        /*02d4*/ 	.word	0x00005f00
        /*02d8*/ 	.word	0x00000009
        /*02dc*/ 	.word	0x00000000
        /*02e0*/ 	.short	0x010a
        /*02e2*/ 	.byte	0x3f
	.zero		1


	//----- nvinfo : EIATTR_NUM_MBARRIERS
	.align		4
.L_37:
        /*02e4*/ 	.byte	0x03, 0x38
        /*02e6*/ 	.short	0x000c


	//----- nvinfo : EIATTR_EXIT_INSTR_OFFSETS
	.align		4
        /*02e8*/ 	.byte	0x04, 0x1c
        /*02ea*/ 	.short	(.L_39 - .L_38)


	//   ....[0]....
.L_38:
        /*02ec*/ 	.word	0x000013d0


	//   ....[1]....
        /*02f0*/ 	.word	0x00001430


	//   ....[2]....
        /*02f4*/ 	.word	0x00004c30


	//   ....[3]....
        /*02f8*/ 	.word	0x00004c60


	//   ....[4]....
        /*02fc*/ 	.word	0x00005c00


	//----- nvinfo : EIATTR_MAX_THREADS
	.align		4
.L_39:
        /*0300*/ 	.byte	0x04, 0x05
        /*0302*/ 	.short	(.L_41 - .L_40)
.L_40:
        /*0304*/ 	.word	0x00000180
        /*0308*/ 	.word	0x00000001
        /*030c*/ 	.word	0x00000001


	//----- nvinfo : EIATTR_CRS_STACK_SIZE
	.align		4
.L_41:
        /*0310*/ 	.byte	0x04, 0x1e
        /*0312*/ 	.short	(.L_43 - .L_42)
.L_42:
        /*0314*/ 	.word	0x00000000


	//----- nvinfo : EIATTR_CBANK_PARAM_SIZE
	.align		4
.L_43:
        /*0318*/ 	.byte	0x03, 0x19
        /*031a*/ 	.short	0x0470


	//----- nvinfo : EIATTR_PARAM_CBANK
	.align		4
        /*031c*/ 	.byte	0x04, 0x0a
        /*031e*/ 	.short	(.L_45 - .L_44)
	.align		4
.L_44:
        /*0320*/ 	.word	index@(.nv.constant0._ZN7cutlass13device_kernelINS_4gemm6kernel13GemmUniversalIN4cute5tupleIJiiiiEEENS1_10collective13CollectiveMmaINS1_34MainloopSm90TmaGmmaWarpSpecializedILi3ENS5_IJNS4_1CILi2EEENSA_ILi1EEESC_EEENS1_32KernelTmaWarpSpecializedPingpongEEENS5_IJNSA_ILi64EEESG_SG_EEENS_6half_tENS5_IJlSC_lEEESI_SJ_NS4_8TiledMMAINS4_8MMA_AtomIJNS4_4SM904GMMA25MMA_64x64x16_F32F16F16_SSILNSN_5MajorE0ELSP_0ELNSN_7ScaleInE1ELSQ_1EEEEEENS4_6LayoutINS5_IJSC_SC_SC_EEENS5_IJNSA_ILi0EEESV_SV_EEEEENS5_IJNS4_10UnderscoreESY_SY_EEEEENS4_13SM90_TMA_LOADENS4_14ComposedLayoutINS4_7SwizzleILi3ELi4ELi3EEENS4_18smem_ptr_flag_bitsILi16EEENST_INS5_IJNSA_ILi8EEESG_EEENS5_IJSG_SC_EEEEEEEvNS4_8identityENS4_23SM90_TMA_LOAD_MULTICASTES1B_vS1C_EENS_8epilogue10collective6detail29Sm90TmaWarpSpecializedAdapterINS1G_15DefaultEpilogueISI_SJ_SJ_NS1F_6thread17LinearCombinationISI_Li1EffLNS1K_9ScaleType4KindE0ELNS_15FloatRoundStyleE2ESI_EENS1_15EpilogueDefaultEEEEEvvEEEEvNT_6ParamsE)
        /*0324*/ 	.short	0x0210
        /*0326*/ 	.short	0x0470


	//----- nvinfo : EIATTR_SW_WAR
	.align		4
.L_45:
        /*0328*/ 	.byte	0x04, 0x36
        /*032a*/ 	.short	(.L_47 - .L_46)
.L_46:
        /*032c*/ 	.word	0x00000008
.L_47:


//--------------------- .nv.callgraph             --------------------------
	.section	.nv.callgraph,"",@"SHT_CUDA_CALLGRAPH"
	.align	4
	.sectionentsize	8
	.align		4
        /*0000*/ 	.word	0x00000000
	.align		4
        /*0004*/ 	.word	0xffffffff
	.align		4
        /*0008*/ 	.word	index@(_ZN7cutlass13device_kernelINS_4gemm6kernel13GemmUniversalIN4cute5tupleIJiiiiEEENS1_10collective13CollectiveMmaINS1_34MainloopSm90TmaGmmaWarpSpecializedILi3ENS5_IJNS4_1CILi2EEENSA_ILi1EEESC_EEENS1_32KernelTmaWarpSpecializedPingpongEEENS5_IJNSA_ILi64EEESG_SG_EEENS_6half_tENS5_IJlSC_lEEESI_SJ_NS4_8TiledMMAINS4_8MMA_AtomIJNS4_4SM904GMMA25MMA_64x64x16_F32F16F16_SSILNSN_5MajorE0ELSP_0ELNSN_7ScaleInE1ELSQ_1EEEEEENS4_6LayoutINS5_IJSC_SC_SC_EEENS5_IJNSA_ILi0EEESV_SV_EEEEENS5_IJNS4_10UnderscoreESY_SY_EEEEENS4_13SM90_TMA_LOADENS4_14ComposedLayoutINS4_7SwizzleILi3ELi4ELi3EEENS4_18smem_ptr_flag_bitsILi16EEENST_INS5_IJNSA_ILi8EEESG_EEENS5_IJSG_SC_EEEEEEEvNS4_8identityENS4_23SM90_TMA_LOAD_MULTICASTES1B_vS1C_EENS_8epilogue10collective6detail29Sm90TmaWarpSpecializedAdapterINS1G_15DefaultEpilogueISI_SJ_SJ_NS1F_6thread17LinearCombinationISI_Li1EffLNS1K_9ScaleType4KindE0ELNS_15FloatRoundStyleE2ESI_EENS1_15EpilogueDefaultEEEEEvvEEEEvNT_6ParamsE)
	.align		4
        /*000c*/ 	.word	index@(__assertfail)
	.align		4
        /*0010*/ 	.word	0x00000000
	.align		4
        /*0014*/ 	.word	0xfffffffe
	.align		4
        /*0018*/ 	.word	0x00000000
	.align		4
        /*001c*/ 	.word	0xfffffffd
	.align		4
        /*0020*/ 	.word	0x00000000
	.align		4
        /*0024*/ 	.word	0xfffffffc


//--------------------- .nv.constant4             --------------------------
	.section	.nv.constant4,"a",@progbits
	.align	8
	.align		8
.nv.constant4:
        /*0000*/ 	.dword	__assertfail
	.align		8
        /*0008*/ 	.dword	__unnamed_1
	.align		8
        /*0010*/ 	.dword	_ZN39_INTERNAL_827783c0_4_k_cu_93b2c12d_35894cuda3std3__45__cpo5beginE
	.align		8
        /*0018*/ 	.dword	_ZN39_INTERNAL_827783c0_4_k_cu_93b2c12d_35894cuda3std3__45__cpo3endE
	.align		8
        /*0020*/ 	.dword	_ZN39_INTERNAL_827783c0_4_k_cu_93b2c12d_35894cuda3std3__45__cpo6cbeginE
	.align		8
        /*0028*/ 	.dword	_ZN39_INTERNAL_827783c0_4_k_cu_93b2c12d_35894cuda3std3__45__cpo4cendE
	.align		8
        /*0030*/ 	.dword	_ZN39_INTERNAL_827783c0_4_k_cu_93b2c12d_35894cuda3std3__441_GLOBAL__N__827783c0_4_k_cu_93b2c12d_35896ignoreE
	.align		8
        /*0038*/ 	.dword	_ZN39_INTERNAL_827783c0_4_k_cu_93b2c12d_35894cuda3std3__419piecewise_constructE
	.align		8
        /*0040*/ 	.dword	_ZN39_INTERNAL_827783c0_4_k_cu_93b2c12d_35894cuda3std3__48in_placeE
	.align		8
        /*0048*/ 	.dword	_ZN39_INTERNAL_827783c0_4_k_cu_93b2c12d_35894cuda3std6ranges3__45__cpo4swapE
	.align		8
        /*0050*/ 	.dword	_ZN39_INTERNAL_827783c0_4_k_cu_93b2c12d_35894cuda3std6ranges3__45__cpo9iter_moveE
	.align		8
        /*0058*/ 	.dword	_ZN39_INTERNAL_827783c0_4_k_cu_93b2c12d_35894cute7productE
	.align		8
        /*0060*/ 	.dword	_ZN39_INTERNAL_827783c0_4_k_cu_93b2c12d_35894cute1_E
	.align		8
        /*0068*/ 	.dword	$str$22
	.align		8
        /*0070*/ 	.dword	$str$23


//--------------------- .text._ZN7cutlass13device_kernelINS_4gemm6kernel13GemmUniversalIN4cute5tupleIJiiiiEEENS1_10collective13CollectiveMmaINS1_34MainloopSm90TmaGmmaWarpSpecializedILi3ENS5_IJNS4_1CILi2EEENSA_ILi1EEESC_EEENS1_32KernelTmaWarpSpecializedPingpongEEENS5_IJNSA_ILi64EEESG_SG_EEENS_6half_tENS5_IJlSC_lEEESI_SJ_NS4_8TiledMMAINS4_8MMA_AtomIJNS4_4SM904GMMA25MMA_64x64x16_F32F16F16_SSILNSN_5MajorE0ELSP_0ELNSN_7ScaleInE1ELSQ_1EEEEEENS4_6LayoutINS5_IJSC_SC_SC_EEENS5_IJNSA_ILi0EEESV_SV_EEEEENS5_IJNS4_10UnderscoreESY_SY_EEEEENS4_13SM90_TMA_LOADENS4_14ComposedLayoutINS4_7SwizzleILi3ELi4ELi3EEENS4_18smem_ptr_flag_bitsILi16EEENST_INS5_IJNSA_ILi8EEESG_EEENS5_IJSG_SC_EEEEEEEvNS4_8identityENS4_23SM90_TMA_LOAD_MULTICASTES1B_vS1C_EENS_8epilogue10collective6detail29Sm90TmaWarpSpecializedAdapterINS1G_15DefaultEpilogueISI_SJ_SJ_NS1F_6thread17LinearCombinationISI_Li1EffLNS1K_9ScaleType4KindE0ELNS_15FloatRoundStyleE2ESI_EENS1_15EpilogueDefaultEEEEEvvEEEEvNT_6ParamsE --------------------------
	.section	.text._ZN7cutlass13device_kernelINS_4gemm6kernel13GemmUniversalIN4cute5tupleIJiiiiEEENS1_10collective13CollectiveMmaINS1_34MainloopSm90TmaGmmaWarpSpecializedILi3ENS5_IJNS4_1CILi2EEENSA_ILi1EEESC_EEENS1_32KernelTmaWarpSpecializedPingpongEEENS5_IJNSA_ILi64EEESG_SG_EEENS_6half_tENS5_IJlSC_lEEESI_SJ_NS4_8TiledMMAINS4_8MMA_AtomIJNS4_4SM904GMMA25MMA_64x64x16_F32F16F16_SSILNSN_5MajorE0ELSP_0ELNSN_7ScaleInE1ELSQ_1EEEEEENS4_6LayoutINS5_IJSC_SC_SC_EEENS5_IJNSA_ILi0EEESV_SV_EEEEENS5_IJNS4_10UnderscoreESY_SY_EEEEENS4_13SM90_TMA_LOADENS4_14ComposedLayoutINS4_7SwizzleILi3ELi4ELi3EEENS4_18smem_ptr_flag_bitsILi16EEENST_INS5_IJNSA_ILi8EEESG_EEENS5_IJSG_SC_EEEEEEEvNS4_8identityENS4_23SM90_TMA_LOAD_MULTICASTES1B_vS1C_EENS_8epilogue10collective6detail29Sm90TmaWarpSpecializedAdapterINS1G_15DefaultEpilogueISI_SJ_SJ_NS1F_6thread17LinearCombinationISI_Li1EffLNS1K_9ScaleType4KindE0ELNS_15FloatRoundStyleE2ESI_EENS1_15EpilogueDefaultEEEEEvvEEEEvNT_6ParamsE,"ax",@progbits
	.align	128
.text._ZN7cutlass13device_kernelINS_4gemm6kernel13GemmUniversalIN4cute5tupleIJiiiiEEENS1_10collective13CollectiveMmaINS1_34MainloopSm90TmaGmmaWarpSpecializedILi3ENS5_IJNS4_1CILi2EEENSA_ILi1EEESC_EEENS1_32KernelTmaWarpSpecializedPingpongEEENS5_IJNSA_ILi64EEESG_SG_EEENS_6half_tENS5_IJlSC_lEEESI_SJ_NS4_8TiledMMAINS4_8MMA_AtomIJNS4_4SM904GMMA25MMA_64x64x16_F32F16F16_SSILNSN_5MajorE0ELSP_0ELNSN_7ScaleInE1ELSQ_1EEEEEENS4_6LayoutINS5_IJSC_SC_SC_EEENS5_IJNSA_ILi0EEESV_SV_EEEEENS5_IJNS4_10UnderscoreESY_SY_EEEEENS4_13SM90_TMA_LOADENS4_14ComposedLayoutINS4_7SwizzleILi3ELi4ELi3EEENS4_18smem_ptr_flag_bitsILi16EEENST_INS5_IJNSA_ILi8EEESG_EEENS5_IJSG_SC_EEEEEEEvNS4_8identityENS4_23SM90_TMA_LOAD_MULTICASTES1B_vS1C_EENS_8epilogue10collective6detail29Sm90TmaWarpSpecializedAdapterINS1G_15DefaultEpilogueISI_SJ_SJ_NS1F_6thread17LinearCombinationISI_Li1EffLNS1K_9ScaleType4KindE0ELNS_15FloatRoundStyleE2ESI_EENS1_15EpilogueDefaultEEEEEvvEEEEvNT_6ParamsE:
        .type           _ZN7cutlass13device_kernelINS_4gemm6kernel13GemmUniversalIN4cute5tupleIJiiiiEEENS1_10collective13CollectiveMmaINS1_34MainloopSm90TmaGmmaWarpSpecializedILi3ENS5_IJNS4_1CILi2EEENSA_ILi1EEESC_EEENS1_32KernelTmaWarpSpecializedPingpongEEENS5_IJNSA_ILi64EEESG_SG_EEENS_6half_tENS5_IJlSC_lEEESI_SJ_NS4_8TiledMMAINS4_8MMA_AtomIJNS4_4SM904GMMA25MMA_64x64x16_F32F16F16_SSILNSN_5MajorE0ELSP_0ELNSN_7ScaleInE1ELSQ_1EEEEEENS4_6LayoutINS5_IJSC_SC_SC_EEENS5_IJNSA_ILi0EEESV_SV_EEEEENS5_IJNS4_10UnderscoreESY_SY_EEEEENS4_13SM90_TMA_LOADENS4_14ComposedLayoutINS4_7SwizzleILi3ELi4ELi3EEENS4_18smem_ptr_flag_bitsILi16EEENST_INS5_IJNSA_ILi8EEESG_EEENS5_IJSG_SC_EEEEEEEvNS4_8identityENS4_23SM90_TMA_LOAD_MULTICASTES1B_vS1C_EENS_8epilogue10collective6detail29Sm90TmaWarpSpecializedAdapterINS1G_15DefaultEpilogueISI_SJ_SJ_NS1F_6thread17LinearCombinationISI_Li1EffLNS1K_9ScaleType4KindE0ELNS_15FloatRoundStyleE2ESI_EENS1_15EpilogueDefaultEEEEEvvEEEEvNT_6ParamsE,@function
        .size           _ZN7cutlass13device_kernelINS_4gemm6kernel13GemmUniversalIN4cute5tupleIJiiiiEEENS1_10collective13CollectiveMmaINS1_34MainloopSm90TmaGmmaWarpSpecializedILi3ENS5_IJNS4_1CILi2EEENSA_ILi1EEESC_EEENS1_32KernelTmaWarpSpecializedPingpongEEENS5_IJNSA_ILi64EEESG_SG_EEENS_6half_tENS5_IJlSC_lEEESI_SJ_NS4_8TiledMMAINS4_8MMA_AtomIJNS4_4SM904GMMA25MMA_64x64x16_F32F16F16_SSILNSN_5MajorE0ELSP_0ELNSN_7ScaleInE1ELSQ_1EEEEEENS4_6LayoutINS5_IJSC_SC_SC_EEENS5_IJNSA_ILi0EEESV_SV_EEEEENS5_IJNS4_10UnderscoreESY_SY_EEEEENS4_13SM90_TMA_LOADENS4_14ComposedLayoutINS4_7SwizzleILi3ELi4ELi3EEENS4_18smem_ptr_flag_bitsILi16EEENST_INS5_IJNSA_ILi8EEESG_EEENS5_IJSG_SC_EEEEEEEvNS4_8identityENS4_23SM90_TMA_LOAD_MULTICASTES1B_vS1C_EENS_8epilogue10collective6detail29Sm90TmaWarpSpecializedAdapterINS1G_15DefaultEpilogueISI_SJ_SJ_NS1F_6thread17LinearCombinationISI_Li1EffLNS1K_9ScaleType4KindE0ELNS_15FloatRoundStyleE2ESI_EENS1_15EpilogueDefaultEEEEEvvEEEEvNT_6ParamsE,(.L_x_135 - _ZN7cutlass13device_kernelINS_4gemm6kernel13GemmUniversalIN4cute5tupleIJiiiiEEENS1_10collective13CollectiveMmaINS1_34MainloopSm90TmaGmmaWarpSpecializedILi3ENS5_IJNS4_1CILi2EEENSA_ILi1EEESC_EEENS1_32KernelTmaWarpSpecializedPingpongEEENS5_IJNSA_ILi64EEESG_SG_EEENS_6half_tENS5_IJlSC_lEEESI_SJ_NS4_8TiledMMAINS4_8MMA_AtomIJNS4_4SM904GMMA25MMA_64x64x16_F32F16F16_SSILNSN_5MajorE0ELSP_0ELNSN_7ScaleInE1ELSQ_1EEEEEENS4_6LayoutINS5_IJSC_SC_SC_EEENS5_IJNSA_ILi0EEESV_SV_EEEEENS5_IJNS4_10UnderscoreESY_SY_EEEEENS4_13SM90_TMA_LOADENS4_14ComposedLayoutINS4_7SwizzleILi3ELi4ELi3EEENS4_18smem_ptr_flag_bitsILi16EEENST_INS5_IJNSA_ILi8EEESG_EEENS5_IJSG_SC_EEEEEEEvNS4_8identityENS4_23SM90_TMA_LOAD_MULTICASTES1B_vS1C_EENS_8epilogue10collective6detail29Sm90TmaWarpSpecializedAdapterINS1G_15DefaultEpilogueISI_SJ_SJ_NS1F_6thread17LinearCombinationISI_Li1EffLNS1K_9ScaleType4KindE0ELNS_15FloatRoundStyleE2ESI_EENS1_15EpilogueDefaultEEEEEvvEEEEvNT_6ParamsE)
        .other          _ZN7cutlass13device_kernelINS_4gemm6kernel13GemmUniversalIN4cute5tupleIJiiiiEEENS1_10collective13CollectiveMmaINS1_34MainloopSm90TmaGmmaWarpSpecializedILi3ENS5_IJNS4_1CILi2EEENSA_ILi1EEESC_EEENS1_32KernelTmaWarpSpecializedPingpongEEENS5_IJNSA_ILi64EEESG_SG_EEENS_6half_tENS5_IJlSC_lEEESI_SJ_NS4_8TiledMMAINS4_8MMA_AtomIJNS4_4SM904GMMA25MMA_64x64x16_F32F16F16_SSILNSN_5MajorE0ELSP_0ELNSN_7ScaleInE1ELSQ_1EEEEEENS4_6LayoutINS5_IJSC_SC_SC_EEENS5_IJNSA_ILi0EEESV_SV_EEEEENS5_IJNS4_10UnderscoreESY_SY_EEEEENS4_13SM90_TMA_LOADENS4_14ComposedLayoutINS4_7SwizzleILi3ELi4ELi3EEENS4_18smem_ptr_flag_bitsILi16EEENST_INS5_IJNSA_ILi8EEESG_EEENS5_IJSG_SC_EEEEEEEvNS4_8identityENS4_23SM90_TMA_LOAD_MULTICASTES1B_vS1C_EENS_8epilogue10collective6detail29Sm90TmaWarpSpecializedAdapterINS1G_15DefaultEpilogueISI_SJ_SJ_NS1F_6thread17LinearCombinationISI_Li1EffLNS1K_9ScaleType4KindE0ELNS_15FloatRoundStyleE2ESI_EENS1_15EpilogueDefaultEEEEEvvEEEEvNT_6ParamsE,@"STO_CUDA_ENTRY STV_DEFAULT"
_ZN7cutlass13device_kernelINS_4gemm6kernel13GemmUniversalIN4cute5tupleIJiiiiEEENS1_10collective13CollectiveMmaINS1_34MainloopSm90TmaGmmaWarpSpecializedILi3ENS5_IJNS4_1CILi2EEENSA_ILi1EEESC_EEENS1_32KernelTmaWarpSpecializedPingpongEEENS5_IJNSA_ILi64EEESG_SG_EEENS_6half_tENS5_IJlSC_lEEESI_SJ_NS4_8TiledMMAINS4_8MMA_AtomIJNS4_4SM904GMMA25MMA_64x64x16_F32F16F16_SSILNSN_5MajorE0ELSP_0ELNSN_7ScaleInE1ELSQ_1EEEEEENS4_6LayoutINS5_IJSC_SC_SC_EEENS5_IJNSA_ILi0EEESV_SV_EEEEENS5_IJNS4_10UnderscoreESY_SY_EEEEENS4_13SM90_TMA_LOADENS4_14ComposedLayoutINS4_7SwizzleILi3ELi4ELi3EEENS4_18smem_ptr_flag_bitsILi16EEENST_INS5_IJNSA_ILi8EEESG_EEENS5_IJSG_SC_EEEEEEEvNS4_8identityENS4_23SM90_TMA_LOAD_MULTICASTES1B_vS1C_EENS_8epilogue10collective6detail29Sm90TmaWarpSpecializedAdapterINS1G_15DefaultEpilogueISI_SJ_SJ_NS1F_6thread17LinearCombinationISI_Li1EffLNS1K_9ScaleType4KindE0ELNS_15FloatRoundStyleE2ESI_EENS1_15EpilogueDefaultEEEEEvvEEEEvNT_6ParamsE:
[----:B------:R-:W0:Y:S02]  /*0000*/  LDC R1, c[0x0][0x28] ;  /* 0x00000a00ff017b82 */ /* 0x000e240000000800 */
[----:B0-----:R-:W-:Y:S01]  /*0010*/  VIADD R1, R1, 0xfffffff8 ;  /* 0xfffffff801017836 */ /* 0x001fe20000000000 */
[----:B------:R-:W0:Y:S01]  /*0020*/  S2R R4, SR_TID.X ;  /* 0x0000000000047919 */ /* 0x000e220000002100 */
[----:B------:R-:W-:Y:S01]  /*0030*/  ELECT P0, URZ, PT ;  /* 0x00000000003f782f */ /* 0x000fe20003800000 */
[----:B------:R-:W-:Y:S01]  /*0040*/  BSSY B0, `(.L_x_0) ;  /* 0x000000f000007945 */ /* 0x000fe20003800000 */
[--C-:B0-----:R-:W-:Y:S02]  /*0050*/  SHF.R.U32.HI R2, RZ, 0x5, R4.reuse ;  /* 0x00000005ff027819 */ /* 0x101fe40000011604 */
[----:B------:R-:W-:-:S03]  /*0060*/  SHF.R.U32.HI R7, RZ, 0x7, R4 ;  /* 0x00000007ff077819 */ /* 0x000fc60000011604 */
[----:B------:R-:W0:Y:S04]  /*0070*/  SHFL.IDX PT, R5, R2, RZ, 0x1f ;  /* 0x00001fff02057589 */ /* 0x000e2800000e0000 */
[----:B------:R1:W2:Y:S01]  /*0080*/  SHFL.IDX PT, R10, R7, RZ, 0x1f ;  /* 0x00001fff070a7589 */ /* 0x0002a200000e0000 */
[----:B0-----:R-:W-:-:S13]  /*0090*/  ISETP.NE.OR P0, PT, R5, RZ, !P0 ;  /* 0x000000ff0500720c */ /* 0x001fda0004705670 */
[----:B-12---:R-:W-:Y:S05]  /*00a0*/  @P0 BRA `(.L_x_1) ;  /* 0x0000000000200947 */ /* 0x006fea0003800000 */
[----:B------:R-:W-:Y:S02]  /*00b0*/  ULDC.64 UR4, c[0x0][0x198] ;  /* 0x0000660000047ab9 */ /* 0x000fe40000000a00 */
[----:B------:R-:W-:Y:S02]  /*00c0*/  UIADD3 UR6, UP0, UR4, 0xf0, URZ ;  /* 0x000000f004067890 */ /* 0x000fe4000ff1e03f */
[----:B------:R-:W-:Y:S02]  /*00d0*/  UIADD3 UR4, UP1, UR4, 0x1f0, URZ ;  /* 0x000001f004047890 */ /* 0x000fe4000ff3e03f */
[----:B------:R-:W-:Y:S02]  /*00e0*/  UIADD3.X UR7, URZ, UR5, URZ, UP0, !UPT ;  /* 0x000000053f077290 */ /* 0x000fe400087fe43f */
[----:B------:R-:W-:-:S07]  /*00f0*/  UIADD3.X UR5, URZ, UR5, URZ, UP1, !UPT ;  /* 0x000000053f057290 */ /* 0x000fce0008ffe43f */
[----:B------:R0:W-:Y:S02]  /*0100*/  UTMACCTL.PF [UR6] ;  /* 0x00000000060079b9 */ /* 0x0001e40008040000 */
[----:B------:R0:W-:Y:S02]  /*0110*/  UTMACCTL.PF [UR4] ;  /* 0x00000000040079b9 */ /* 0x0001e40008040000 */
[----:B0-----:R-:W-:Y:S01]  /*0120*/  NOP ;  /* 0x0000000000007918 */ /* 0x001fe20000000000 */
.L_x_1:
[----:B------:R-:W-:Y:S05]  /*0130*/  BSYNC B0 ;  /* 0x0000000000007941 */ /* 0x000fea0003800000 */
.L_x_0:
[----:B------:R-:W0:Y:S01]  /*0140*/  SHFL.IDX PT, R8, R2, RZ, 0x1f ;  /* 0x00001fff02087589 */ /* 0x000e2200000e0000 */
[----:B------:R-:W-:-:S04]  /*0150*/  SHF.R.S32.HI R3, RZ, 0x1f, R4 ;  /* 0x0000001fff037819 */ /* 0x000fc80000011404 */
[----:B------:R-:W-:Y:S02]  /*0160*/  LEA.HI R3, R3, R4, RZ, 0x7 ;  /* 0x0000000403037211 */ /* 0x000fe400078f38ff */
[----:B0-----:R-:W-:-:S13]  /*0170*/  ISETP.NE.AND P0, PT, R8, RZ, PT ;  /* 0x000000ff0800720c */ /* 0x001fda0003f05270 */
[----:B------:R-:W-:Y:S05]  /*0180*/  @P0 BRA `(.L_x_2) ;  /* 0x0000000000500947 */ /* 0x000fea0003800000 */
[----:B------:R-:W0:Y:S01]  /*0190*/  S2UR UR8, SR_CgaCtaId ;  /* 0x00000000000879c3 */ /* 0x000e220000008800 */
[----:B------:R-:W-:Y:S01]  /*01a0*/  UMOV UR4, 0x400 ;  /* 0x0000040000047882 */ /* 0x000fe20000000000 */
[----:B------:R-:W-:Y:S01]  /*01b0*/  UMOV UR5, 0x1 ;  /* 0x0000000100057882 */ /* 0x000fe20000000000 */
[----:B------:R-:W-:Y:S01]  /*01c0*/  UMOV UR6, 0x2 ;  /* 0x0000000200067882 */ /* 0x000fe20000000000 */
[----:B------:R-:W-:Y:S01]  /*01d0*/  ELECT P0, URZ, PT ;  /* 0x00000000003f782f */ /* 0x000fe20003800000 */
[----:B------:R-:W-:-:S04]  /*01e0*/  UIADD3 UR6, -UR6, 0x100000, URZ ;  /* 0x0010000006067890 */ /* 0x000fc8000fffe13f */
[----:B------:R-:W-:Y:S02]  /*01f0*/  USHF.L.U32 UR7, UR6, 0xb, URZ ;  /* 0x0000000b06077899 */ /* 0x000fe4000800063f */
[----:B------:R-:W-:Y:S02]  /*0200*/  USHF.L.U32 UR6, UR6, 0x1, URZ ;  /* 0x0000000106067899 */ /* 0x000fe4000800063f */
[----:B0-----:R-:W-:Y:S02]  /*0210*/  ULEA UR8, UR8, UR4, 0x18 ;  /* 0x0000000408087291 */ /* 0x001fe4000f8ec03f */
[----:B------:R-:W-:-:S04]  /*0220*/  UIADD3 UR4, -UR5, 0x100000, URZ ;  /* 0x0010000005047890 */ /* 0x000fc8000fffe13f */
[----:B------:R-:W-:Y:S02]  /*0230*/  USHF.L.U32 UR5, UR4, 0xb, URZ ;  /* 0x0000000b04057899 */ /* 0x000fe4000800063f */
[----:B------:R-:W-:Y:S01]  /*0240*/  USHF.L.U32 UR4, UR4, 0x1, URZ ;  /* 0x0000000104047899 */ /* 0x000fe2000800063f */
[----:B------:R-:W0:Y:S11]  /*0250*/  FENCE.VIEW.ASYNC.S ;  /* 0x00000000000073c6 */ /* 0x000e360000000000 */
[----:B0-----:R0:W1:Y:S01]  /*0260*/  SYNCS.EXCH.64 URZ, [UR8], UR4 ;  /* 0x00000004083f75b2 */ /* 0x0010620008000100 */
[----:B------:R0:W2:Y:S01]  /*0270*/  SYNCS.EXCH.64 URZ, [UR8+0x18], UR6 ;  /* 0x00001806083f75b2 */ /* 0x0000a20008000100 */
[----:B------:R0:W3:Y:S01]  /*0280*/  SYNCS.EXCH.64 URZ, [UR8+0x8], UR4 ;  /* 0x00000804083f75b2 */ /* 0x0000e20008000100 */
[----:B------:R0:W4:Y:S01]  /*0290*/  SYNCS.EXCH.64 URZ, [UR8+0x20], UR6 ;  /* 0x00002006083f75b2 */ /* 0x0001220008000100 */
[----:B------:R0:W0:Y:S01]  /*02a0*/  SYNCS.EXCH.64 URZ, [UR8+0x10], UR4 ;  /* 0x00001004083f75b2 */ /* 0x0000220008000100 */
[----:B------:R0:W0:Y:S01]  /*02b0*/  SYNCS.EXCH.64 URZ, [UR8+0x28], UR6 ;  /* 0x00002806083f75b2 */ /* 0x0000220008000100 */
[----:B------:R-:W-:Y:S01]  /*02c0*/  NOP ;  /* 0x0000000000007918 */ /* 0x000fe20000000000 */
.L_x_2:
[----:B------:R-:W5:Y:S01]  /*02d0*/  SHFL.IDX PT, R13, R2, RZ, 0x1f ;  /* 0x00001fff020d7589 */ /* 0x000f6200000e0000 */
[----:B------:R-:W1:Y:S01]  /*02e0*/  S2UR UR12, SR_CTAID.X ;  /* 0x00000000000c79c3 */ /* 0x000e620000002500 */
[----:B------:R-:W-:Y:S02]  /*02f0*/  LOP3.LUT R3, R3, 0xffffff80, RZ, 0xc0, !PT ;  /* 0xffffff8003037812 */ /* 0x000fe400078ec0ff */
[----:B------:R-:W-:Y:S01]  /*0300*/  ELECT P0, URZ, PT ;  /* 0x00000000003f782f */ /* 0x000fe20003800000 */
[----:B------:R2:W3:Y:S01]  /*0310*/  SHFL.IDX PT, R12, R2, RZ, 0x1f ;  /* 0x00001fff020c7589 */ /* 0x0004e200000e0000 */
[----:B------:R-:W-:Y:S01]  /*0320*/  ELECT P1, URZ, PT ;  /* 0x00000000003f782f */ /* 0x000fe20003820000 */
[----:B------:R-:W-:Y:S01]  /*0330*/  NOP ;  /* 0x0000000000007918 */ /* 0x000fe20000000000 */
[----:B------:R-:W-:Y:S01]  /*0340*/  IMAD.IADD R3, R4, 0x1, -R3 ;  /* 0x0000000104037824 */ /* 0x000fe200078e0a03 */
[----:B------:R-:W4:Y:S01]  /*0350*/  S2R R6, SR_CTAID.Y ;  /* 0x0000000000067919 */ /* 0x000f220000002600 */
[----:B0-----:R-:W-:Y:S01]  /*0360*/  ULDC UR4, c[0x0][0x150] ;  /* 0x0000540000047ab9 */ /* 0x001fe20000000800 */
[----:B------:R-:W0:Y:S01]  /*0370*/  LDC R14, c[0x0][0x144] ;  /* 0x00005100ff0e7b82 */ /* 0x000e220000000800 */
[----:B------:R-:W-:Y:S01]  /*0380*/  UMOV UR11, 0x80 ;  /* 0x00000080000b7882 */ /* 0x000fe20000000000 */
[----:B------:R-:W-:Y:S01]  /*0390*/  SHF.R.S32.HI R0, RZ, 0x1f, R3 ;  /* 0x0000001fff007819 */ /* 0x000fe20000011403 */
[----:B------:R-:W-:Y:S01]  /*03a0*/  NOP ;  /* 0x0000000000007918 */ /* 0x000fe20000000000 */
[C---:B------:R-:W-:Y:S01]  /*03b0*/  VIADD R35, R10.reuse, 0xffffffff ;  /* 0xffffffff0a237836 */ /* 0x040fe20000000000 */
[----:B------:R-:W-:Y:S01]  /*03c0*/  ISETP.NE.AND P4, PT, R10, RZ, PT ;  /* 0x000000ff0a00720c */ /* 0x000fe20003f85270 */
[----:B------:R-:W-:Y:S01]  /*03d0*/  IMAD.MOV.U32 R57, RZ, RZ, 0x1 ;  /* 0x00000001ff397424 */ /* 0x000fe200078e00ff */
[----:B------:R-:W-:Y:S01]  /*03e0*/  LEA.HI R9, R0, R3, RZ, 0x3 ;  /* 0x0000000300097211 */ /* 0x000fe200078f18ff */
[----:B------:R-:W0:Y:S01]  /*03f0*/  LDC R15, c[0x0][0x140] ;  /* 0x00005000ff0f7b82 */ /* 0x000e220000000800 */
[----:B------:R-:W-:-:S02]  /*0400*/  ISETP.GE.U32.AND P6, PT, R35, 0x2, PT ;  /* 0x000000022300780c */ /* 0x000fc40003fc6070 */
[--C-:B------:R-:W-:Y:S02]  /*0410*/  SHF.R.S32.HI R11, RZ, 0x3, R9.reuse ;  /* 0x00000003ff0b7819 */ /* 0x100fe40000011409 */
[----:B--2---:R-:W-:Y:S02]  /*0420*/  SHF.R.S32.HI R2, RZ, 0x1f, R9 ;  /* 0x0000001fff027819 */ /* 0x004fe40000011409 */
[----:B------:R-:W-:Y:S01]  /*0430*/  SHF.R.S32.HI R9, RZ, 0x1f, R8 ;  /* 0x0000001fff097819 */ /* 0x000fe20000011408 */
[----:B------:R-:W2:Y:S01]  /*0440*/  LDC R25, c[0x0][0x148] ;  /* 0x00005200ff197b82 */ /* 0x000ea20000000800 */
[----:B-----5:R-:W-:Y:S02]  /*0450*/  ISETP.NE.OR P0, PT, R13, RZ, !P0 ;  /* 0x000000ff0d00720c */ /* 0x020fe40004705670 */
[----:B-1----:R-:W-:Y:S02]  /*0460*/  I2FP.F32.U32 R13, UR12 ;  /* 0x0000000c000d7c45 */ /* 0x002fe40008201000 */
[----:B------:R-:W-:-:S02]  /*0470*/  LEA.HI R2, R2, R11, RZ, 0x2 ;  /* 0x0000000b02027211 */ /* 0x000fc400078f10ff */
[----:B------:R-:W-:Y:S01]  /*0480*/  LEA.HI R9, R9, R8, RZ, 0x2 ;  /* 0x0000000809097211 */ /* 0x000fe200078f10ff */
[----:B------:R-:W-:Y:S01]  /*0490*/  FMUL R13, R13, UR4 ;  /* 0x000000040d0d7c20 */ /* 0x000fe20008400000 */
[----:B---3--:R-:W-:Y:S01]  /*04a0*/  ISETP.NE.OR P1, PT, R12, RZ, !P1 ;  /* 0x000000ff0c00720c */ /* 0x008fe20004f25670 */
[----:B------:R-:W-:Y:S01]  /*04b0*/  ULDC UR4, c[0x0][0x154] ;  /* 0x0000550000047ab9 */ /* 0x000fe20000000800 */
[----:B------:R-:W-:Y:S02]  /*04c0*/  LOP3.LUT R12, R2, 0xfffffffc, RZ, 0xc0, !PT ;  /* 0xfffffffc020c7812 */ /* 0x000fe400078ec0ff */
[----:B------:R-:W-:Y:S01]  /*04d0*/  LOP3.LUT R9, R9, 0x3ffffffc, RZ, 0xc0, !PT ;  /* 0x3ffffffc09097812 */ /* 0x000fe200078ec0ff */
[----:B------:R-:W1:Y:S01]  /*04e0*/  F2I.U32.TRUNC.NTZ R13, R13 ;  /* 0x0000000d000d7305 */ /* 0x000e62000020f000 */
[----:B------:R-:W-:Y:S01]  /*04f0*/  SHF.R.S32.HI R2, RZ, 0x1f, R5 ;  /* 0x0000001fff027819 */ /* 0x000fe20000011405 */
[----:B------:R-:W-:Y:S01]  /*0500*/  IMAD.IADD R12, R11, 0x1, -R12 ;  /* 0x000000010b0c7824 */ /* 0x000fe200078e0a0c */
[----:B------:R-:W-:Y:S01]  /*0510*/  VOTEU.ALL UP1, P0 ;  /* 0x00000000003f7886 */ /* 0x000fe20000020000 */
[----:B------:R-:W-:Y:S01]  /*0520*/  IMAD.IADD R9, R8, 0x1, -R9 ;  /* 0x0000000108097824 */ /* 0x000fe200078e0a09 */
[----:B------:R-:W-:Y:S01]  /*0530*/  LEA.HI R2, R2, R5, RZ, 0x2 ;  /* 0x0000000502027211 */ /* 0x000fe200078f10ff */
[----:B------:R-:W-:Y:S01]  /*0540*/  VOTEU.ALL UP0, P0 ;  /* 0x00000000003f7886 */ /* 0x000fe20000000000 */
[----:B----4-:R-:W-:Y:S01]  /*0550*/  I2FP.F32.U32 R8, R6 ;  /* 0x0000000600087245 */ /* 0x010fe20000201000 */
[----:B------:R-:W-:Y:S01]  /*0560*/  IMAD R9, R9, 0x4, R12 ;  /* 0x0000000409097824 */ /* 0x000fe200078e020c */
[----:B------:R-:W-:Y:S01]  /*0570*/  LOP3.LUT R2, R2, 0xfffffffc, RZ, 0xc0, !PT ;  /* 0xfffffffc02027812 */ /* 0x000fe200078ec0ff */
[----:B------:R-:W-:Y:S01]  /*0580*/  VOTEU.ALL UP2, P1 ;  /* 0x00000000003f7886 */ /* 0x000fe20000840000 */
[----:B------:R-:W3:Y:S01]  /*0590*/  @!UP1 S2UR UR7, SR_CgaCtaId ;  /* 0x00000000000799c3 */ /* 0x000ee20000008800 */
[----:B------:R-:W-:Y:S01]  /*05a0*/  FMUL R8, R8, UR4 ;  /* 0x0000000408087c20 */ /* 0x000fe20008400000 */
[----:B------:R-:W-:Y:S01]  /*05b0*/  IMAD.SHL.U32 R56, R9, 0x4, RZ ;  /* 0x0000000409387824 */ /* 0x000fe200078e00ff */
[----:B------:R-:W-:Y:S01]  /*05c0*/  UMOV UR4, 0x20 ;  /* 0x0000002000047882 */ /* 0x000fe20000000000 */
[----:B------:R-:W-:Y:S01]  /*05d0*/  IMAD.IADD R5, R5, 0x1, -R2 ;  /* 0x0000000105057824 */ /* 0x000fe200078e0a02 */
[----:B------:R-:W-:Y:S01]  /*05e0*/  LEA.HI R2, R9, R9, RZ, 0x1 ;  /* 0x0000000909027211 */ /* 0x000fe200078f08ff */
[----:B-1----:R-:W-:Y:S01]  /*05f0*/  IMAD.MOV R13, RZ, RZ, -R13 ;  /* 0x000000ffff0d7224 */ /* 0x002fe200078e0a0d */
[----:B------:R-:W1:Y:S01]  /*0600*/  F2I.U32.TRUNC.NTZ R8, R8 ;  /* 0x0000000800087305 */ /* 0x000e62000020f000 */
[----:B------:R-:W4:Y:S01]  /*0610*/  @!UP2 S2UR UR10, SR_CgaCtaId ;  /* 0x00000000000aa9c3 */ /* 0x000f220000008800 */
[----:B------:R-:W-:Y:S01]  /*0620*/  LOP3.LUT R2, R2, 0xfffffffe, RZ, 0xc0, !PT ;  /* 0xfffffffe02027812 */ /* 0x000fe200078ec0ff */
[----:B0-----:R-:W-:Y:S01]  /*0630*/  IMAD R21, R14, R13, UR12 ;  /* 0x0000000c0e157e24 */ /* 0x001fe2000f8e020d */
[----:B------:R-:W-:Y:S01]  /*0640*/  @!UP1 UMOV UR6, 0x400 ;  /* 0x0000040000069882 */ /* 0x000fe20000000000 */
[----:B------:R-:W-:-:S04]  /*0650*/  @!UP1 UIADD3 UR4, -UR4, 0x100000, URZ ;  /* 0x0010000004049890 */ /* 0x000fc8000fffe13f */
[----:B------:R-:W-:Y:S02]  /*0660*/  @!UP1 USHF.L.U32 UR5, UR4, 0xb, URZ ;  /* 0x0000000b04059899 */ /* 0x000fe4000800063f */
[----:B------:R-:W-:Y:S01]  /*0670*/  @!UP1 USHF.L.U32 UR4, UR4, 0x1, URZ ;  /* 0x0000000104049899 */ /* 0x000fe2000800063f */
[C---:B------:R-:W-:Y:S01]  /*0680*/  LOP3.LUT R56, R9.reuse, 0xc, R56, 0x78, !PT ;  /* 0x0000000c09387812 */ /* 0x040fe200078e7838 */
[----:B------:R-:W-:Y:S01]  /*0690*/  IMAD.IADD R2, R9, 0x1, -R2 ;  /* 0x0000000109027824 */ /* 0x000fe200078e0a02 */
[----:B------:R-:W-:Y:S01]  /*06a0*/  @!UP2 UMOV UR9, 0x400 ;  /* 0x000004000009a882 */ /* 0x000fe20000000000 */
[----:B------:R-:W-:Y:S01]  /*06b0*/  VOTEU.ALL UP3, P1 ;  /* 0x00000000003f7886 */ /* 0x000fe20000860000 */
[----:B------:R-:W-:Y:S01]  /*06c0*/  VOTEU.ALL UP4, P1 ;  /* 0x00000000003f7886 */ /* 0x000fe20000880000 */
[----:B------:R-:W-:Y:S01]  /*06d0*/  VOTEU.ALL UP5, P1 ;  /* 0x00000000003f7886 */ /* 0x000fe200008a0000 */
[----:B------:R-:W-:Y:S01]  /*06e0*/  ISETP.NE.AND P3, PT, R2, R21, PT ;  /* 0x000000150200720c */ /* 0x000fe20003f65270 */
[----:B------:R0:W0:Y:S01]  /*06f0*/  SHFL.IDX PT, R14, R7, RZ, 0x1f ;  /* 0x00001fff070e7589 */ /* 0x00002200000e0000 */
[----:B------:R-:W-:Y:S01]  /*0700*/  ISETP.EQ.U32.AND P2, PT, R15, 0x1, PT ;  /* 0x000000010f00780c */ /* 0x000fe20003f42070 */
[----:B-1----:R-:W-:Y:S01]  /*0710*/  IMAD.MOV R20, RZ, RZ, -R8 ;  /* 0x000000ffff147224 */ /* 0x002fe200078e0a08 */
[----:B---3--:R-:W-:-:S02]  /*0720*/  @!UP1 ULEA UR8, UR7, UR6, 0x18 ;  /* 0x0000000607089291 */ /* 0x008fc4000f8ec03f */
[----:B------:R-:W-:-:S04]  /*0730*/  @!UP2 UIADD3 UR6, -UR11, 0x100000, URZ ;  /* 0x001000000b06a890 */ /* 0x000fc8000fffe13f */
[----:B------:R-:W-:Y:S02]  /*0740*/  @!UP2 USHF.L.U32 UR7, UR6, 0xb, URZ ;  /* 0x0000000b0607a899 */ /* 0x000fe4000800063f */
[----:B------:R-:W-:Y:S01]  /*0750*/  @!UP2 USHF.L.U32 UR6, UR6, 0x1, URZ ;  /* 0x000000010606a899 */ /* 0x000fe2000800063f */
[----:B--2---:R-:W-:Y:S01]  /*0760*/  IMAD R9, R25, R20, R6 ;  /* 0x0000001419097224 */ /* 0x004fe200078e0206 */
[----:B------:R-:W-:Y:S01]  /*0770*/  VOTEU.ALL UP1, P0 ;  /* 0x00000000003f7886 */ /* 0x000fe20000020000 */
[----:B------:R-:W-:Y:S01]  /*0780*/  LOP3.LUT P0, RZ, R3, 0x7, RZ, 0xc0, !PT ;  /* 0x0000000703ff7812 */ /* 0x000fe2000780c0ff */
[----:B----4-:R-:W-:Y:S01]  /*0790*/  @!UP2 ULEA UR9, UR10, UR9, 0x18 ;  /* 0x000000090a09a291 */ /* 0x010fe2000f8ec03f */
[----:B------:R-:W-:Y:S01]  /*07a0*/  @P3 LEA.HI R2, R56, R56, RZ, 0x1 ;  /* 0x0000003838023211 */ /* 0x000fe200078f08ff */
[----:B------:R-:W-:Y:S01]  /*07b0*/  VOTEU.ALL UP2, P1 ;  /* 0x00000000003f7886 */ /* 0x000fe20000840000 */
[----:B------:R-:W-:Y:S01]  /*07c0*/  ISETP.NE.AND P1, PT, R5, 0x3, PT ;  /* 0x000000030500780c */ /* 0x000fe20003f25270 */
[----:B------:R-:W1:Y:S02]  /*07d0*/  FENCE.VIEW.ASYNC.S ;  /* 0x00000000000073c6 */ /* 0x000e640000000000 */
[----:B-1----:R1:W2:Y:S01]  /*07e0*/  @!UP0 SYNCS.EXCH.64 URZ, [UR8+0x60], UR4 ;  /* 0x00006004083f85b2 */ /* 0x0022a20008000100 */
[----:B------:R-:W-:-:S02]  /*07f0*/  @P3 SHF.R.S32.HI R2, RZ, 0x1, R2 ;  /* 0x00000001ff023819 */ /* 0x000fc40000011402 */
[----:B------:R-:W-:Y:S02]  /*0800*/  ISETP.EQ.OR P1, PT, R5, RZ, !P1 ;  /* 0x000000ff0500720c */ /* 0x000fe40004f22670 */
[----:B------:R-:W-:Y:S02]  /*0810*/  @P3 ISETP.NE.AND P5, PT, R2, R9, PT ;  /* 0x000000090200320c */ /* 0x000fe40003fa5270 */
[----:B------:R-:W-:Y:S02]  /*0820*/  ISETP.LT.U32.AND P0, PT, R56, 0x2, !P0 ;  /* 0x000000023800780c */ /* 0x000fe40004701070 */
[----:B------:R-:W-:Y:S02]  /*0830*/  ISETP.EQ.AND P1, PT, R10, RZ, P1 ;  /* 0x000000ff0a00720c */ /* 0x000fe40000f22270 */
[----:B------:R-:W-:Y:S02]  /*0840*/  SEL R2, RZ, 0x1, !P0 ;  /* 0x00000001ff027807 */ /* 0x000fe40004000000 */
[----:B------:R-:W-:-:S02]  /*0850*/  @P3 SEL R57, RZ, 0x1, P5 ;  /* 0x00000001ff393807 */ /* 0x000fc40002800000 */
[----:B------:R-:W-:Y:S01]  /*0860*/  SEL R16, RZ, 0x1, !P1 ;  /* 0x00000001ff107807 */ /* 0x000fe20004800000 */
[----:B------:R1:W3:Y:S01]  /*0870*/  @!UP1 SYNCS.EXCH.64 URZ, [UR8+0x68], UR4 ;  /* 0x00006804083f95b2 */ /* 0x0002e20008000100 */
[----:B------:R-:W-:Y:S01]  /*0880*/  NOP ;  /* 0x0000000000007918 */ /* 0x000fe20000000000 */
[----:B------:R-:W-:Y:S02]  /*0890*/  LOP3.LUT R57, R57, R2, RZ, 0xc0, !PT ;  /* 0x0000000239397212 */ /* 0x000fe400078ec0ff */
[----:B------:R-:W-:Y:S01]  /*08a0*/  SEL R16, R16, 0x2, P6 ;  /* 0x0000000210107807 */ /* 0x000fe20003000000 */
[----:B------:R1:W4:Y:S01]  /*08b0*/  @!UP2 SYNCS.EXCH.64 URZ, [UR9+0x40], UR6 ;  /* 0x00004006093fa5b2 */ /* 0x0003220008000100 */
[----:B------:R1:W0:Y:S01]  /*08c0*/  @!UP3 SYNCS.EXCH.64 URZ, [UR9+0x48], UR6 ;  /* 0x00004806093fb5b2 */ /* 0x0002220008000100 */
[----:B------:R1:W0:Y:S01]  /*08d0*/  @!UP4 SYNCS.EXCH.64 URZ, [UR9+0x50], UR6 ;  /* 0x00005006093fc5b2 */ /* 0x0002220008000100 */
[----:B------:R1:W0:Y:S01]  /*08e0*/  @!UP5 SYNCS.EXCH.64 URZ, [UR9+0x58], UR6 ;  /* 0x00005806093fd5b2 */ /* 0x0002220008000100 */
[----:B------:R-:W-:Y:S01]  /*08f0*/  NOP ;  /* 0x0000000000007918 */ /* 0x000fe20000000000 */
[----:B-12---:R-:W-:Y:S05]  /*0900*/  @!P2 BRA `(.L_x_3) ;  /* 0x000000000008a947 */ /* 0x006fea0003800000 */
[----:B0--34-:R-:W-:Y:S01]  /*0910*/  UCGABAR_ARV ;  /* 0x00000000000079c7 */ /* 0x019fe20008000000 */
[----:B------:R-:W-:Y:S05]  /*0920*/  BRA `(.L_x_4) ;  /* 0x0000000000047947 */ /* 0x000fea0003800000 */
.L_x_3:
[----:B0--34-:R-:W-:Y:S01]  /*0930*/  NOP ;  /* 0x0000000000007918 */ /* 0x019fe20000000000 */
.L_x_4:
[----:B------:R-:W-:Y:S01]  /*0940*/  ULDC.64 UR4, c[0x0][0x598] ;  /* 0x0001660000047ab9 */ /* 0x000fe20000000a00 */
[----:B------:R-:W-:Y:S01]  /*0950*/  ULDC.64 UR36, c[0x0][0x208] ;  /* 0x0000820000247ab9 */ /* 0x000fe20000000a00 */
[----:B------:R-:W-:-:S04]  /*0960*/  ISETP.NE.U32.AND P0, PT, RZ, UR4, PT ;  /* 0x00000004ff007c0c */ /* 0x000fc8000bf05070 */
[----:B------:R-:W-:-:S13]  /*0970*/  ISETP.NE.AND.EX P0, PT, RZ, UR5, PT, P0 ;  /* 0x00000005ff007c0c */ /* 0x000fda000bf05300 */
[----:B------:R-:W-:Y:S05]  /*0980*/  @!P0 BRA `(.L_x_5) ;  /* 0x00000000001c8947 */ /* 0x000fea0003800000 */
[----:B------:R-:W0:Y:S02]  /*0990*/  LDC.64 R8, c[0x0][0x598] ;  /* 0x00016600ff087b82 */ /* 0x000e240000000a00 */
[----:B0-----:R-:W2:Y:S02]  /*09a0*/  LDG.E.64 R8, desc[UR36][R8.64] ;  /* 0x0000002408087981 */ /* 0x001ea4000c1e1b00 */
[----:B--2---:R-:W-:-:S04]  /*09b0*/  ISETP.NE.U32.AND P0, PT, R8, RZ, PT ;  /* 0x000000ff0800720c */ /* 0x004fc80003f05070 */
[----:B------:R-:W-:-:S13]  /*09c0*/  ISETP.NE.AND.EX P0, PT, R9, RZ, PT, P0 ;  /* 0x000000ff0900720c */ /* 0x000fda0003f05300 */
[----:B------:R-:W-:Y:S05]  /*09d0*/  @!P0 BRA `(.L_x_5) ;  /* 0x0000000000088947 */ /* 0x000fea0003800000 */
[----:B------:R0:W5:Y:S01]  /*09e0*/  LD.E R58, desc[UR36][R8.64] ;  /* 0x00000024083a7980 */ /* 0x000162000c101900 */
[----:B------:R-:W-:Y:S05]  /*09f0*/  BRA `(.L_x_6) ;  /* 0x0000000000247947 */ /* 0x000fea0003800000 */
.L_x_5:
[----:B------:R-:W-:Y:S02]  /*0a00*/  ULDC.64 UR4, c[0x0][0x588] ;  /* 0x0001620000047ab9 */ /* 0x000fe40000000a00 */
[----:B------:R-:W-:-:S04]  /*0a10*/  ISETP.NE.U32.AND P0, PT, RZ, UR4, PT ;  /* 0x00000004ff007c0c */ /* 0x000fc8000bf05070 */
[----:B------:R-:W-:-:S13]  /*0a20*/  ISETP.NE.AND.EX P0, PT, RZ, UR5, PT, P0 ;  /* 0x00000005ff007c0c */ /* 0x000fda000bf05300 */
[----:B------:R-:W-:Y:S05]  /*0a30*/  @!P0 BRA `(.L_x_7) ;  /* 0x00000000000c8947 */ /* 0x000fea0003800000 */
[----:B------:R-:W0:Y:S02]  /*0a40*/  LDC.64 R58, c[0x0][0x588] ;  /* 0x00016200ff3a7b82 */ /* 0x000e240000000a00 */
[----:B0-----:R1:W5:Y:S01]  /*0a50*/  LDG.E R58, desc[UR36][R58.64] ;  /* 0x000000243a3a7981 */ /* 0x001362000c1e1900 */
[----:B------:R-:W-:Y:S05]  /*0a60*/  BRA `(.L_x_6) ;  /* 0x0000000000087947 */ /* 0x000fea0003800000 */
.L_x_7:
[----:B------:R-:W-:Y:S02]  /*0a70*/  ULDC UR4, c[0x0][0x580] ;  /* 0x0001600000047ab9 */ /* 0x000fe40000000800 */
[----:B------:R-:W-:-:S07]  /*0a80*/  IMAD.U32 R58, RZ, RZ, UR4 ;  /* 0x00000004ff3a7e24 */ /* 0x000fce000f8e00ff */
.L_x_6:
[----:B------:R-:W-:Y:S02]  /*0a90*/  ULDC.64 UR4, c[0x0][0x5a0] ;  /* 0x0001680000047ab9 */ /* 0x000fe40000000a00 */
[----:B------:R-:W-:-:S04]  /*0aa0*/  ISETP.NE.U32.AND P0, PT, RZ, UR4, PT ;  /* 0x00000004ff007c0c */ /* 0x000fc8000bf05070 */
[----:B------:R-:W-:-:S13]  /*0ab0*/  ISETP.NE.AND.EX P0, PT, RZ, UR5, PT, P0 ;  /* 0x00000005ff007c0c */ /* 0x000fda000bf05300 */
[----:B------:R-:W-:Y:S05]  /*0ac0*/  @!P0 BRA `(.L_x_8) ;  /* 0x00000000001c8947 */ /* 0x000fea0003800000 */
[----:B0-----:R-:W0:Y:S02]  /*0ad0*/  LDC.64 R8, c[0x0][0x5a0] ;  /* 0x00016800ff087b82 */ /* 0x001e240000000a00 */
[----:B0-----:R-:W2:Y:S02]  /*0ae0*/  LDG.E.64 R8, desc[UR36][R8.64] ;  /* 0x0000002408087981 */ /* 0x001ea4000c1e1b00 */
[----:B--2---:R-:W-:-:S04]  /*0af0*/  ISETP.NE.U32.AND P0, PT, R8, RZ, PT ;  /* 0x000000ff0800720c */ /* 0x004fc80003f05070 */
[----:B------:R-:W-:-:S13]  /*0b00*/  ISETP.NE.AND.EX P0, PT, R9, RZ, PT, P0 ;  /* 0x000000ff0900720c */ /* 0x000fda0003f05300 */
[----:B------:R-:W-:Y:S05]  /*0b10*/  @!P0 BRA `(.L_x_8) ;  /* 0x0000000000088947 */ /* 0x000fea0003800000 */
[----:B-1----:R0:W5:Y:S01]  /*0b20*/  LD.E R59, desc[UR36][R8.64] ;  /* 0x00000024083b7980 */ /* 0x002162000c101900 */
[----:B------:R-:W-:Y:S05]  /*0b30*/  BRA `(.L_x_9) ;  /* 0x0000000000247947 */ /* 0x000fea0003800000 */
.L_x_8:
[----:B------:R-:W-:Y:S02]  /*0b40*/  ULDC.64 UR4, c[0x0][0x590] ;  /* 0x0001640000047ab9 */ /* 0x000fe40000000a00 */
[----:B------:R-:W-:-:S04]  /*0b50*/  ISETP.NE.U32.AND P0, PT, RZ, UR4, PT ;  /* 0x00000004ff007c0c */ /* 0x000fc8000bf05070 */
[----:B------:R-:W-:-:S13]  /*0b60*/  ISETP.NE.AND.EX P0, PT, RZ, UR5, PT, P0 ;  /* 0x00000005ff007c0c */ /* 0x000fda000bf05300 */
[----:B------:R-:W-:Y:S05]  /*0b70*/  @!P0 BRA `(.L_x_10) ;  /* 0x00000000000c8947 */ /* 0x000fea0003800000 */
[----:B0-----:R-:W1:Y:S02]  /*0b80*/  LDC.64 R8, c[0x0][0x590] ;  /* 0x00016400ff087b82 */ /* 0x001e640000000a00 */
[----:B-1----:R1:W5:Y:S01]  /*0b90*/  LDG.E R59, desc[UR36][R8.64] ;  /* 0x00000024083b7981 */ /* 0x002362000c1e1900 */
[----:B------:R-:W-:Y:S05]  /*0ba0*/  BRA `(.L_x_9) ;  /* 0x0000000000087947 */ /* 0x000fea0003800000 */
.L_x_10:
[----:B------:R-:W-:Y:S02]  /*0bb0*/  ULDC UR4, c[0x0][0x584] ;  /* 0x0001610000047ab9 */ /* 0x000fe40000000800 */
[----:B-1----:R-:W-:-:S07]  /*0bc0*/  IMAD.U32 R59, RZ, RZ, UR4 ;  /* 0x00000004ff3b7e24 */ /* 0x002fce000f8e00ff */
.L_x_9:
[----:B------:R-:W2:Y:S01]  /*0bd0*/  LDC R2, c[0x0][0x65c] ;  /* 0x00019700ff027b82 */ /* 0x000ea20000000800 */
[----:B------:R-:W-:Y:S01]  /*0be0*/  ULDC UR6, c[0x0][0x28c] ;  /* 0x0000a30000067ab9 */ /* 0x000fe20000000800 */
[----:B------:R-:W-:Y:S01]  /*0bf0*/  ISETP.NE.AND P0, PT, R10, 0x2, PT ;  /* 0x000000020a00780c */ /* 0x000fe20003f05270 */
[----:B------:R-:W-:Y:S01]  /*0c00*/  UIADD3 UR6, UR6, 0x3f, URZ ;  /* 0x0000003f06067890 */ /* 0x000fe2000fffe03f */
[----:B01----:R-:W-:Y:S01]  /*0c10*/  IMAD.U32 R8, RZ, RZ, UR12 ;  /* 0x0000000cff087e24 */ /* 0x003fe2000f8e00ff */
[----:B------:R-:W-:Y:S01]  /*0c20*/  UMOV UR38, URZ ;  /* 0x0000003f00267c82 */ /* 0x000fe20008000000 */
[----:B------:R-:W-:Y:S01]  /*0c30*/  IMAD.MOV.U32 R9, RZ, RZ, RZ ;  /* 0x000000ffff097224 */ /* 0x000fe200078e00ff */
[----:B------:R-:W-:Y:S01]  /*0c40*/  USHF.R.S32.HI UR7, URZ, 0x1f, UR6 ;  /* 0x0000001f3f077899 */ /* 0x000fe20008011406 */
[----:B------:R-:W-:Y:S01]  /*0c50*/  UMOV UR39, URZ ;  /* 0x0000003f00277c82 */ /* 0x000fe20008000000 */
[----:B------:R-:W-:Y:S02]  /*0c60*/  ULDC.64 UR8, c[0x0][0x650] ;  /* 0x0001940000087ab9 */ /* 0x000fe40000000a00 */
[----:B------:R-:W-:-:S04]  /*0c70*/  ULEA.HI UR7, UR7, UR6, URZ, 0x6 ;  /* 0x0000000607077291 */ /* 0x000fc8000f8f303f */
[----:B------:R-:W-:Y:S01]  /*0c80*/  USHF.R.S32.HI UR40, URZ, 0x6, UR7 ;  /* 0x000000063f287899 */ /* 0x000fe20008011407 */
[----:B--2---:R-:W-:-:S13]  /*0c90*/  ISETP.NE.AND P1, PT, R2, 0x1, PT ;  /* 0x000000010200780c */ /* 0x004fda0003f25270 */
[----:B------:R-:W0:Y:S01]  /*0ca0*/  @P1 LDC R19, c[0x0][0x10] ;  /* 0x00000400ff131b82 */ /* 0x000e220000000800 */
[----:B------:R-:W-:Y:S02]  /*0cb0*/  @P1 IMAD.MOV.U32 R7, RZ, RZ, RZ ;  /* 0x000000ffff071224 */ /* 0x000fe400078e00ff */
[----:B------:R-:W-:-:S05]  /*0cc0*/  @P1 IMAD.MOV.U32 R17, RZ, RZ, RZ ;  /* 0x000000ffff111224 */ /* 0x000fca00078e00ff */
[----:B------:R-:W1:Y:S01]  /*0cd0*/  @!P1 LDC R11, c[0x0][0xc] ;  /* 0x00000300ff0b9b82 */ /* 0x000e620000000800 */
[----:B------:R-:W-:Y:S01]  /*0ce0*/  ULDC UR4, c[0x0][0xc] ;  /* 0x0000030000047ab9 */ /* 0x000fe20000000800 */
[----:B------:R-:W-:Y:S02]  /*0cf0*/  ULDC UR5, c[0x0][0x10] ;  /* 0x0000040000057ab9 */ /* 0x000fe40000000800 */
[----:B------:R-:W-:-:S04]  /*0d00*/  UIMAD.WIDE.U32 UR4, UR4, UR5, URZ ;  /* 0x00000005040472a5 */ /* 0x000fc8000f8e003f */
[----:B------:R-:W2:Y:S01]  /*0d10*/  LDC R2, c[0x0][0x14] ;  /* 0x00000500ff027b82 */ /* 0x000ea20000000800 */
[----:B0-----:R-:W-:-:S04]  /*0d20*/  @P1 IMAD.WIDE.U32 R18, R19, UR12, R6 ;  /* 0x0000000c13121c25 */ /* 0x001fc8000f8e0006 */
[----:B------:R-:W-:Y:S02]  /*0d30*/  @P1 IMAD.IADD R17, R19, 0x1, R17 ;  /* 0x0000000113111824 */ /* 0x000fe400078e0211 */
[----:B-1----:R-:W-:-:S04]  /*0d40*/  @!P1 IMAD.WIDE.U32 R8, R6, R11, R8 ;  /* 0x0000000b06089225 */ /* 0x002fc800078e0008 */
[----:B------:R-:W-:Y:S02]  /*0d50*/  @!P1 IMAD.MOV.U32 R18, RZ, RZ, R8 ;  /* 0x000000ffff129224 */ /* 0x000fe400078e0008 */
[----:B------:R-:W-:Y:S02]  /*0d60*/  @!P1 IMAD.MOV.U32 R17, RZ, RZ, R9 ;  /* 0x000000ffff119224 */ /* 0x000fe400078e0009 */
[----:B--2---:R-:W-:-:S04]  /*0d70*/  IMAD.WIDE.U32 R12, R2, UR4, RZ ;  /* 0x00000004020c7c25 */ /* 0x004fc8000f8e00ff */
[----:B------:R-:W-:Y:S01]  /*0d80*/  IMAD R23, R2, UR5, RZ ;  /* 0x0000000502177c24 */ /* 0x000fe2000f8e02ff */
[----:B------:R0:W-:Y:S03]  /*0d90*/  STL.64 [R1], R12 ;  /* 0x0000000c01007387 */ /* 0x0001e60000100a00 */
[----:B------:R-:W-:Y:S01]  /*0da0*/  IMAD.IADD R23, R13, 0x1, R23 ;  /* 0x000000010d177824 */ /* 0x000fe200078e0217 */
[----:B------:R-:W-:Y:S06]  /*0db0*/  @P0 BRA `(.L_x_11) ;  /* 0x0000000000200947 */ /* 0x000fec0003800000 */
[----:B------:R-:W-:Y:S01]  /*0dc0*/  UISETP.GE.U32.AND UP0, UPT, UR40, 0x3, UPT ;  /* 0x000000032800788c */ /* 0x000fe2000bf06070 */
[----:B------:R-:W-:Y:S01]  /*0dd0*/  IADD3 R18, P0, R18, R12, RZ ;  /* 0x0000000c12127210 */ /* 0x000fe20007f1e0ff */
[----:B------:R-:W-:Y:S01]  /*0de0*/  UIMAD.WIDE.U32 UR4, UR40, -0x55555555, URZ ;  /* 0xaaaaaaab280478a5 */ /* 0x000fe2000f8e003f */
[----:B------:R-:W-:-:S03]  /*0df0*/  UMOV UR39, URZ ;  /* 0x0000003f00277c82 */ /* 0x000fc60008000000 */
[----:B------:R-:W-:Y:S01]  /*0e00*/  USHF.R.U32.HI UR4, URZ, 0x1, UR5 ;  /* 0x000000013f047899 */ /* 0x000fe20008011605 */
[----:B------:R-:W-:-:S03]  /*0e10*/  IMAD.X R17, R23, 0x1, R17, P0 ;  /* 0x0000000117117824 */ /* 0x000fc600000e0611 */
[----:B------:R-:W-:Y:S02]  /*0e20*/  UIMAD UR38, UR4, -0x3, UR40 ;  /* 0xfffffffd042678a4 */ /* 0x000fe4000f8e0228 */
[----:B------:R-:W-:-:S12]  /*0e30*/  @UP0 ULOP3.LUT UR39, UR4, 0x1, URZ, 0xc0, !UPT ;  /* 0x0000000104270892 */ /* 0x000fd8000f8ec03f */
.L_x_11:
[----:B------:R-:W-:Y:S01]  /*0e40*/  ISETP.GE.U32.AND P0, PT, R18, UR8, PT ;  /* 0x0000000812007c0c */ /* 0x000fe2000bf06070 */
[----:B------:R-:W-:Y:S01]  /*0e50*/  IMAD.MOV.U32 R19, RZ, RZ, -0x1 ;  /* 0xffffffffff137424 */ /* 0x000fe200078e00ff */
[----:B------:R-:W-:Y:S01]  /*0e60*/  PRMT R8, RZ, 0x7610, R8 ;  /* 0x00007610ff087816 */ /* 0x000fe20000000008 */
[----:B------:R-:W-:Y:S01]  /*0e70*/  IMAD.MOV.U32 R22, RZ, RZ, -0x1 ;  /* 0xffffffffff167424 */ /* 0x000fe200078e00ff */
[----:B------:R-:W-:Y:S01]  /*0e80*/  ISETP.GE.U32.AND.EX P0, PT, R17, UR9, PT, P0 ;  /* 0x0000000911007c0c */ /* 0x000fe2000bf06100 */
[----:B------:R-:W-:-:S12]  /*0e90*/  IMAD.MOV.U32 R2, RZ, RZ, -0x1 ;  /* 0xffffffffff027424 */ /* 0x000fd800078e00ff */
[----:B------:R-:W-:Y:S05]  /*0ea0*/  @P0 BRA `(.L_x_12) ;  /* 0x00000004002c0947 */ /* 0x000fea0003800000 */
[----:B------:R-:W1:Y:S01]  /*0eb0*/  LDC.64 R26, c[0x0][0x628] ;  /* 0x00018a00ff1a7b82 */ /* 0x000e620000000a00 */
[----:B------:R-:W-:Y:S02]  /*0ec0*/  IMAD.MOV.U32 R8, RZ, RZ, R18 ;  /* 0x000000ffff087224 */ /* 0x000fe400078e0012 */
[----:B------:R-:W-:-:S05]  /*0ed0*/  IMAD.MOV.U32 R9, RZ, RZ, R17 ;  /* 0x000000ffff097224 */ /* 0x000fca00078e0011 */
[----:B------:R-:W2:Y:S08]  /*0ee0*/  LDC R2, c[0x0][0x630] ;  /* 0x00018c00ff027b82 */ /* 0x000eb00000000800 */
[----:B------:R-:W3:Y:S01]  /*0ef0*/  LDC.64 R28, c[0x0][0x620] ;  /* 0x00018800ff1c7b82 */ /* 0x000ee20000000a00 */
[----:B-1----:R-:W-:-:S04]  /*0f00*/  ISETP.NE.U32.AND P0, PT, R26, RZ, PT ;  /* 0x000000ff1a00720c */ /* 0x002fc80003f05070 */
[----:B------:R-:W-:-:S13]  /*0f10*/  ISETP.NE.AND.EX P0, PT, R27, RZ, PT, P0 ;  /* 0x000000ff1b00720c */ /* 0x000fda0003f05300 */
[----:B--23--:R-:W-:Y:S05]  /*0f20*/  @!P0 BRA `(.L_x_13) ;  /* 0x0000000000288947 */ /* 0x00cfea0003800000 */
[----:B0-----:R-:W0:Y:S02]  /*0f30*/  LDC R13, c[0x0][0x634] ;  /* 0x00018d00ff0d7b82 */ /* 0x001e240000000800 */
[----:B0-----:R-:W-:-:S05]  /*0f40*/  IADD3 R13, P0, R18, R13, RZ ;  /* 0x0000000d120d7210 */ /* 0x001fca0007f1e0ff */
[----:B------:R-:W-:-:S04]  /*0f50*/  IMAD.X R15, RZ, RZ, R17, P0 ;  /* 0x000000ffff0f7224 */ /* 0x000fc800000e0611 */
[----:B------:R-:W-:-:S04]  /*0f60*/  IMAD.WIDE.U32 R8, R15, R26, RZ ;  /* 0x0000001a0f087225 */ /* 0x000fc800078e00ff */
[----:B------:R-:W-:-:S04]  /*0f70*/  IMAD.WIDE.U32 R10, P0, R13, R27, R8 ;  /* 0x0000001b0d0a7225 */ /* 0x000fc80007800008 */
[----:B------:R-:W-:-:S04]  /*0f80*/  IMAD.WIDE.U32 R8, R13, R26, RZ ;  /* 0x0000001a0d087225 */ /* 0x000fc800078e00ff */
[----:B------:R-:W-:Y:S01]  /*0f90*/  IMAD.X R13, RZ, RZ, RZ, P0 ;  /* 0x000000ffff0d7224 */ /* 0x000fe200000e06ff */
[----:B------:R-:W-:Y:S01]  /*0fa0*/  IADD3 RZ, P0, R9, R10, RZ ;  /* 0x0000000a09ff7210 */ /* 0x000fe20007f1e0ff */
[----:B------:R-:W-:-:S04]  /*0fb0*/  IMAD.MOV.U32 R12, RZ, RZ, R11 ;  /* 0x000000ffff0c7224 */ /* 0x000fc800078e000b */
[----:B------:R-:W-:-:S08]  /*0fc0*/  IMAD.WIDE.U32.X R8, R15, R27, R12, P0 ;  /* 0x0000001b0f087225 */ /* 0x000fd000000e040c */
.L_x_13:
[----:B------:R-:W1:Y:S01]  /*0fd0*/  LDC.64 R32, c[0x0][0x640] ;  /* 0x00019000ff207b82 */ /* 0x000e620000000a00 */
[-C--:B------:R-:W-:Y:S01]  /*0fe0*/  SHF.R.U64 R30, R8, R2.reuse, R9 ;  /* 0x00000002081e7219 */ /* 0x080fe20000001209 */
[----:B------:R-:W-:Y:S01]  /*0ff0*/  IMAD.MOV.U32 R19, RZ, RZ, R17 ;  /* 0x000000ffff137224 */ /* 0x000fe200078e0011 */
[----:B------:R-:W-:Y:S01]  /*1000*/  SHF.R.U32.HI R2, RZ, R2, R9 ;  /* 0x00000002ff027219 */ /* 0x000fe20000011609 */
[----:B------:R-:W-:Y:S01]  /*1010*/  IMAD.MOV.U32 R26, RZ, RZ, 0x1 ;  /* 0x00000001ff1a7424 */ /* 0x000fe200078e00ff */
[----:B------:R-:W-:-:S03]  /*1020*/  IADD3 R11, P0, RZ, -R30, RZ ;  /* 0x8000001eff0b7210 */ /* 0x000fc60007f1e0ff */
[----:B------:R-:W2:Y:S02]  /*1030*/  LDC R10, c[0x0][0x618] ;  /* 0x00018600ff0a7b82 */ /* 0x000ea40000000800 */
[----:B------:R-:W-:-:S04]  /*1040*/  IMAD.X R9, RZ, RZ, ~R2, P0 ;  /* 0x000000ffff097224 */ /* 0x000fc800000e0e02 */
[-C--:B------:R-:W-:Y:S02]  /*1050*/  IMAD R2, R9, R28.reuse, RZ ;  /* 0x0000001c09027224 */ /* 0x080fe400078e02ff */
[----:B0-----:R-:W0:Y:S01]  /*1060*/  LDC R13, c[0x0][0x608] ;  /* 0x00018200ff0d7b82 */ /* 0x001e220000000800 */
[----:B------:R-:W-:-:S04]  /*1070*/  IMAD.WIDE.U32 R8, R11, R28, R18 ;  /* 0x0000001c0b087225 */ /* 0x000fc800078e0012 */
[----:B------:R-:W-:Y:S02]  /*1080*/  IMAD R11, R11, R29, R2 ;  /* 0x0000001d0b0b7224 */ /* 0x000fe400078e0202 */
[----:B------:R-:W-:Y:S01]  /*1090*/  IMAD.MOV.U32 R2, RZ, RZ, -0x1 ;  /* 0xffffffffff027424 */ /* 0x000fe200078e00ff */
[----:B------:R-:W3:Y:S01]  /*10a0*/  LDC R31, c[0x0][0x658] ;  /* 0x00019600ff1f7b82 */ /* 0x000ee20000000800 */
[----:B------:R-:W-:Y:S01]  /*10b0*/  IMAD.IADD R9, R9, 0x1, R11 ;  /* 0x0000000109097824 */ /* 0x000fe200078e020b */
[----:B-1----:R-:W-:-:S04]  /*10c0*/  ISETP.NE.U32.AND P0, PT, R32, RZ, PT ;  /* 0x000000ff2000720c */ /* 0x002fc80003f05070 */
[----:B------:R-:W-:Y:S02]  /*10d0*/  ISETP.NE.AND.EX P0, PT, R33, RZ, PT, P0 ;  /* 0x000000ff2100720c */ /* 0x000fe40003f05300 */
[----:B------:R-:W1:Y:S01]  /*10e0*/  LDC R29, c[0x0][0x600] ;  /* 0x00018000ff1d7b82 */ /* 0x000e620000000800 */
[-CC-:B--2---:R-:W-:Y:S02]  /*10f0*/  SHF.R.U64 R27, R8, R10.reuse, R9.reuse ;  /* 0x0000000a081b7219 */ /* 0x184fe40000001209 */
[----:B------:R-:W-:-:S05]  /*1100*/  SHF.R.U32.HI R8, RZ, R10, R9 ;  /* 0x0000000aff087219 */ /* 0x000fca0000011609 */
[----:B------:R-:W2:Y:S01]  /*1110*/  LDC R22, c[0x0][0x648] ;  /* 0x00019200ff167b82 */ /* 0x000ea20000000800 */
[-CC-:B0-----:R-:W-:Y:S02]  /*1120*/  SHF.R.U64 R34, R27, R13.reuse, R8.reuse ;  /* 0x0000000d1b227219 */ /* 0x181fe40000001208 */
[----:B------:R-:W-:-:S05]  /*1130*/  SHF.R.U32.HI R8, RZ, R13, R8 ;  /* 0x0000000dff087219 */ /* 0x000fca0000011608 */
[----:B------:R-:W0:Y:S01]  /*1140*/  LDC R24, c[0x0][0x638] ;  /* 0x00018e00ff187b82 */ /* 0x000e220000000800 */
[-CC-:B---3--:R-:W-:Y:S02]  /*1150*/  SHF.R.U64 R36, R34, R31.reuse, R8.reuse ;  /* 0x0000001f22247219 */ /* 0x188fe40000001208 */
[-C--:B------:R-:W-:Y:S02]  /*1160*/  SHF.L.U32 R2, R2, R31.reuse, RZ ;  /* 0x0000001f02027219 */ /* 0x080fe400000006ff */
[----:B------:R-:W-:Y:S01]  /*1170*/  SHF.R.U32.HI R9, RZ, R31, R8 ;  /* 0x0000001fff097219 */ /* 0x000fe20000011608 */
[----:B------:R-:W-:Y:S01]  /*1180*/  IMAD.MOV.U32 R8, RZ, RZ, R36 ;  /* 0x000000ffff087224 */ /* 0x000fe200078e0024 */
[----:B------:R-:W-:Y:S01]  /*1190*/  LOP3.LUT R15, RZ, R2, RZ, 0x33, !PT ;  /* 0x00000002ff0f7212 */ /* 0x000fe200078e33ff */
[----:B------:R-:W3:Y:S01]  /*11a0*/  LDC R28, c[0x0][0x610] ;  /* 0x00018400ff1c7b82 */ /* 0x000ee20000000800 */
[----:B------:R-:W-:Y:S05]  /*11b0*/  @!P0 BRA `(.L_x_14) ;  /* 0x0000000000288947 */ /* 0x000fea0003800000 */
[----:B------:R-:W4:Y:S02]  /*11c0*/  LDC R13, c[0x0][0x64c] ;  /* 0x00019300ff0d7b82 */ /* 0x000f240000000800 */
[----:B----4-:R-:W-:-:S05]  /*11d0*/  IADD3 R13, P0, R36, R13, RZ ;  /* 0x0000000d240d7210 */ /* 0x010fca0007f1e0ff */
        /* <DEDUP_REMOVED lines=8> */
.L_x_14:
[----:B--2---:R-:W-:Y:S01]  /*1260*/  SHF.R.U64 R7, R8, R22, R9 ;  /* 0x0000001608077219 */ /* 0x004fe20000001209 */
[----:B-1----:R-:W-:Y:S01]  /*1270*/  VIADD R8, R29, 0xffffffff ;  /* 0xffffffff1d087836 */ /* 0x002fe20000000000 */
[----:B------:R-:W-:Y:S01]  /*1280*/  SHF.L.U32 R2, R26, R31, RZ ;  /* 0x0000001f1a027219 */ /* 0x000fe200000006ff */
[----:B------:R-:W-:Y:S01]  /*1290*/  @P1 IMAD R21, R25, R20, R6 ;  /* 0x0000001419151224 */ /* 0x000fe200078e0206 */
[----:B------:R-:W-:Y:S01]  /*12a0*/  LOP3.LUT R15, R34, R15, RZ, 0xc0, !PT ;  /* 0x0000000f220f7212 */ /* 0x000fe200078ec0ff */
[----:B------:R-:W-:Y:S01]  /*12b0*/  IMAD.MOV R9, RZ, RZ, -R7 ;  /* 0x000000ffff097224 */ /* 0x000fe200078e0a07 */
[----:B------:R-:W-:-:S03]  /*12c0*/  LOP3.LUT R8, R27, R8, RZ, 0xc0, !PT ;  /* 0x000000081b087212 */ /* 0x000fc600078ec0ff */
[----:B------:R-:W-:Y:S02]  /*12d0*/  IMAD R6, R2, R7, R15 ;  /* 0x0000000702067224 */ /* 0x000fe400078e020f */
[----:B0-----:R-:W-:Y:S02]  /*12e0*/  IMAD R2, R9, R24, R36 ;  /* 0x0000001809027224 */ /* 0x001fe400078e0224 */
[----:B---3--:R-:W-:Y:S02]  /*12f0*/  IMAD R19, R6, R28, R21 ;  /* 0x0000001c06137224 */ /* 0x008fe400078e0215 */
[----:B------:R-:W-:Y:S02]  /*1300*/  IMAD R2, R2, R29, R8 ;  /* 0x0000001d02027224 */ /* 0x000fe400078e0208 */
[----:B------:R-:W-:-:S03]  /*1310*/  IMAD.MOV.U32 R6, RZ, RZ, 0x1 ;  /* 0x00000001ff067424 */ /* 0x000fc600078e00ff */
[----:B------:R-:W-:Y:S02]  /*1320*/  SEL R22, R2, R19, !P1 ;  /* 0x0000001302167207 */ /* 0x000fe40004800000 */
[----:B------:R-:W-:Y:S01]  /*1330*/  SEL R19, R19, R2, !P1 ;  /* 0x0000000213137207 */ /* 0x000fe20004800000 */
[----:B------:R-:W-:Y:S01]  /*1340*/  IMAD.MOV.U32 R2, RZ, RZ, R30 ;  /* 0x000000ffff027224 */ /* 0x000fe200078e001e */
[----:B------:R-:W-:-:S07]  /*1350*/  PRMT R8, R6, 0x7610, R8 ;  /* 0x0000761006087816 */ /* 0x000fce0000000008 */
.L_x_12:
[----:B------:R-:W-:Y:S05]  /*1360*/  @!P2 BRA `(.L_x_15) ;  /* 0x00000000000ca947 */ /* 0x000fea0003800000 */
[----:B------:R-:W-:Y:S01]  /*1370*/  UCGABAR_WAIT ;  /* 0x0000000000007dc7 */ /* 0x000fe20008000000 */
[----:B------:R-:W-:Y:S01]  /*1380*/  CCTL.IVALL ;  /* 0x00000000ff00798f */ /* 0x000fe20002000000 */
[----:B------:R-:W-:Y:S05]  /*1390*/  BRA `(.L_x_16) ;  /* 0x0000000000047947 */ /* 0x000fea0003800000 */
.L_x_15:
[----:B------:R-:W-:Y:S06]  /*13a0*/  BAR.SYNC.DEFER_BLOCKING 0x0 ;  /* 0x0000000000007b1d */ /* 0x000fec0000010000 */
.L_x_16:
[----:B------:R-:W-:Y:S05]  /*13b0*/  @!P4 BRA `(.L_x_17) ;  /* 0x000000380020c947 */ /* 0x000fea0003800000 */
[----:B------:R-:W-:-:S13]  /*13c0*/  ISETP.GT.U32.AND P0, PT, R35, 0x1, PT ;  /* 0x000000012300780c */ /* 0x000fda0003f04070 */
[----:B------:R-:W-:Y:S05]  /*13d0*/  @P0 EXIT ;  /* 0x000000000000094d */ /* 0x000fea0003800000 */
.L_x_18:
[----:B------:R-:W-:-:S08]  /*13e0*/  NOP ;  /* 0x0000000000007918 */ /* 0x000fd00000000000 */
[----:B------:R-:W1:Y:S02]  /*13f0*/  USETMAXREG.TRY_ALLOC.CTAPOOL UP0, 0xe8 ;  /* 0x000000e8000079c8 */ /* 0x000e640008000600 */
[----:B-1----:R-:W-:-:S13]  /*1400*/  PLOP3.LUT P0, PT, PT, PT, UP0, 0x80, 0x0 ;  /* 0x000000000000781c */ /* 0x002fda0003f0f008 */
[----:B------:R-:W-:Y:S05]  /*1410*/  @!P0 BRA `(.L_x_18) ;  /* 0xfffffffc00f08947 */ /* 0x000fea000383ffff */
[----:B------:R-:W-:-:S13]  /*1420*/  LOP3.LUT P0, RZ, R8, 0xff, RZ, 0xc0, !PT ;  /* 0x000000ff08ff7812 */ /* 0x000fda000780c0ff */
[----:B------:R-:W-:Y:S05]  /*1430*/  @!P0 EXIT ;  /* 0x000000000000894d */ /* 0x000fea0003800000 */
[----:B------:R-:W1:Y:S01]  /*1440*/  S2UR UR4, SR_CgaCtaId ;  /* 0x00000000000479c3 */ /* 0x000e620000008800 */
[----:B------:R-:W-:Y:S01]  /*1450*/  VIADD R14, R14, 0xffffffff ;  /* 0xffffffff0e0e7836 */ /* 0x000fe20000000000 */
[CC--:B------:R-:W-:Y:S01]  /*1460*/  LEA.HI R4, R0.reuse, R3.reuse, RZ, 0x2 ;  /* 0x0000000300047211 */ /* 0x0c0fe200078f10ff */
[----:B------:R-:W-:Y:S01]  /*1470*/  UMOV UR41, 0x400 ;  /* 0x0000040000297882 */ /* 0x000fe20000000000 */
[----:B------:R-:W-:Y:S01]  /*1480*/  LEA.HI R0, R0, R3, RZ, 0x5 ;  /* 0x0000000300007211 */ /* 0x000fe200078f28ff */
[----:B------:R-:W-:Y:S01]  /*1490*/  UISETP.LT.AND UP0, UPT, UR40, 0x1, UPT ;  /* 0x000000012800788c */ /* 0x000fe2000bf01270 */
[----:B------:R-:W-:Y:S01]  /*14a0*/  R2UR UR42, R14 ;  /* 0x000000000e2a72ca */ /* 0x000fe200000e0000 */
[----:B------:R-:W-:Y:S01]  /*14b0*/  ULDC UR6, c[0x0][0x284] ;  /* 0x0000a10000067ab9 */ /* 0x000fe20000000800 */
[--C-:B------:R-:W-:Y:S01]  /*14c0*/  SHF.R.S32.HI R60, RZ, 0x2, R4.reuse ;  /* 0x00000002ff3c7819 */ /* 0x100fe20000011404 */
[----:B------:R-:W-:Y:S01]  /*14d0*/  USEL UR43, UR40, 0x1, UP0 ;  /* 0x00000001282b7887 */ /* 0x000fe20008000000 */
[----:B------:R-:W-:Y:S01]  /*14e0*/  SHF.R.S32.HI R5, RZ, 0x1f, R4 ;  /* 0x0000001fff057819 */ /* 0x000fe20000011404 */
[----:B------:R-:W-:Y:S01]  /*14f0*/  USHF.L.U32 UR46, UR40, 0x1, URZ ;  /* 0x00000001282e7899 */ /* 0x000fe2000800063f */
[----:B------:R-:W-:Y:S01]  /*1500*/  LOP3.LUT R62, R4, 0xfffffffc, RZ, 0xc0, !PT ;  /* 0xfffffffc043e7812 */ /* 0x000fe200078ec0ff */
[----:B------:R-:W-:Y:S01]  /*1510*/  UIADD3 UR43, -UR43, UR40, URZ ;  /* 0x000000282b2b7290 */ /* 0x000fe2000fffe13f */
[----:B------:R-:W-:-:S02]  /*1520*/  LEA.HI R5, R5, R60, RZ, 0x3 ;  /* 0x0000003c05057211 */ /* 0x000fc400078f18ff */
[----:B------:R-:W-:Y:S01]  /*1530*/  ISETP.NE.AND P0, PT, R14, RZ, PT ;  /* 0x000000ff0e00720c */ /* 0x000fe20003f05270 */
[----:B------:R-:W-:Y:S01]  /*1540*/  IMAD.IADD R62, R3, 0x1, -R62 ;  /* 0x00000001033e7824 */ /* 0x000fe200078e0a3e */
[----:B------:R-:W-:Y:S01]  /*1550*/  LOP3.LUT R5, R5, 0xfffffff8, RZ, 0xc0, !PT ;  /* 0xfffffff805057812 */ /* 0x000fe200078ec0ff */
[----:B------:R-:W-:Y:S01]  /*1560*/  USHF.L.U32 UR42, UR42, 0x3, URZ ;  /* 0x000000032a2a7899 */ /* 0x000fe2000800063f */
[----:B------:R-:W-:Y:S02]  /*1570*/  LOP3.LUT R72, R16, 0x1, RZ, 0xfc, !PT ;  /* 0x0000000110487812 */ /* 0x000fe400078efcff */
[----:B------:R-:W-:Y:S01]  /*1580*/  SEL R73, RZ, 0x1, P0 ;  /* 0x00000001ff497807 */ /* 0x000fe20000000000 */
[----:B------:R-:W-:Y:S01]  /*1590*/  IMAD.IADD R60, R60, 0x1, -R5 ;  /* 0x000000013c3c7824 */ /* 0x000fe200078e0a05 */
[----:B-1----:R-:W-:Y:S01]  /*15a0*/  ULEA UR41, UR4, UR41, 0x18 ;  /* 0x0000002904297291 */ /* 0x002fe2000f8ec03f */
[----:B------:R-:W-:Y:S01]  /*15b0*/  SHF.R.S32.HI R5, RZ, 0x5, R0 ;  /* 0x00000005ff057819 */ /* 0x000fe20000011400 */
[----:B------:R-:W-:-:S02]  /*15c0*/  IMAD.U32 R64, RZ, RZ, UR42 ;  /* 0x0000002aff407e24 */ /* 0x000fc4000f8e00ff */
[----:B------:R-:W-:Y:S01]  /*15d0*/  UIADD3 UR47, UR41, 0x40, URZ ;  /* 0x00000040292f7890 */ /* 0x000fe2000fffe03f */
[--C-:B------:R-:W-:Y:S01]  /*15e0*/  SHF.R.S32.HI R61, RZ, 0x1f, R60.reuse ;  /* 0x0000001fff3d7819 */ /* 0x100fe2000001143c */
[----:B------:R-:W-:Y:S01]  /*15f0*/  UIADD3 UR4, UR41, 0x100, URZ ;  /* 0x0000010029047890 */ /* 0x000fe2000fffe03f */
[C-C-:B------:R-:W-:Y:S01]  /*1600*/  IMAD R67, R5.reuse, -0x10, -R60.reuse ;  /* 0xfffffff005437824 */ /* 0x140fe200078e0a3c */
[----:B------:R-:W-:Y:S01]  /*1610*/  UIADD3 UR5, UR41, 0x6100, URZ ;  /* 0x0000610029057890 */ /* 0x000fe2000fffe03f */
[C---:B------:R-:W-:Y:S01]  /*1620*/  LOP3.LUT R66, R64.reuse, 0x8, RZ, 0xc0, !PT ;  /* 0x0000000840427812 */ /* 0x040fe200078ec0ff */
[----:B------:R-:W-:Y:S01]  /*1630*/  USHF.R.U32.HI UR4, URZ, 0x4, UR4 ;  /* 0x000000043f047899 */ /* 0x000fe20008011604 */
[----:B------:R-:W-:Y:S01]  /*1640*/  IMAD.U32 R63, RZ, RZ, UR47 ;  /* 0x0000002fff3f7e24 */ /* 0x000fe2000f8e00ff */
[----:B------:R-:W-:Y:S01]  /*1650*/  USHF.R.U32.HI UR5, URZ, 0x4, UR5 ;  /* 0x000000043f057899 */ /* 0x000fe20008011605 */
[----:B------:R-:W-:Y:S01]  /*1660*/  IMAD.WIDE R60, R5, 0x10, R60 ;  /* 0x00000010053c7825 */ /* 0x000fe200078e023c */
[----:B------:R-:W-:Y:S01]  /*1670*/  ULOP3.LUT UR4, UR4, 0x3fff, URZ, 0xc0, !UPT ;  /* 0x00003fff04047892 */ /* 0x000fe2000f8ec03f */
[----:B------:R-:W-:Y:S01]  /*1680*/  LOP3.LUT R64, R64, 0x8, RZ, 0xc, !PT ;  /* 0x0000000840407812 */ /* 0x000fe200078e0cff */
[----:B------:R-:W-:Y:S01]  /*1690*/  ULOP3.LUT UR5, UR5, 0x3fff, URZ, 0xc0, !UPT ;  /* 0x00003fff05057892 */ /* 0x000fe2000f8ec03f */
[----:B------:R-:W-:Y:S01]  /*16a0*/  VIADD R65, R63, UR42 ;  /* 0x0000002a3f417c36 */ /* 0x000fe20008000000 */
[----:B------:R-:W-:Y:S01]  /*16b0*/  LOP3.LUT R66, R66, 0x18, RZ, 0x3c, !PT ;  /* 0x0000001842427812 */ /* 0x000fe200078e3cff */
[----:B------:R-:W-:Y:S01]  /*16c0*/  VIADD R67, R67, UR6 ;  /* 0x0000000643437c36 */ /* 0x000fe20008000000 */
[----:B------:R-:W-:-:S02]  /*16d0*/  ULOP3.LUT UR44, UR4, 0x10000, URZ, 0xfc, !UPT ;  /* 0x00010000042c7892 */ /* 0x000fc4000f8efc3f */
[----:B------:R-:W-:-:S12]  /*16e0*/  ULOP3.LUT UR45, UR5, 0x10000, URZ, 0xfc, !UPT ;  /* 0x00010000052d7892 */ /* 0x000fd8000f8efc3f */
.L_x_102:
[----:B------:R-:W-:Y:S01]  /*16f0*/  SHF.L.U32 R0, R73, 0x1f, RZ ;  /* 0x0000001f49007819 */ /* 0x000fe200000006ff */
[----:B------:R-:W-:Y:S02]  /*1700*/  ULDC UR4, c[0x0][0x28c] ;  /* 0x0000a30000047ab9 */ /* 0x000fe40000000800 */
[----:B------:R-:W-:Y:S01]  /*1710*/  ISETP.LT.AND P1, PT, RZ, UR4, PT ;  /* 0x00000004ff007c0c */ /* 0x000fe2000bf21270 */
[----:B-1----:R-:W1:Y:S02]  /*1720*/  SYNCS.PHASECHK.TRANS64.TRYWAIT P0, [R63+UR42], R0 ;  /* 0x000000003f0075a7 */ /* 0x002e64000800016a */
[----:B-1-34-:R-:W-:Y:S10]  /*1730*/  @!P0 BRA `(.L_x_19) ;  /* 0x0000004400348947 */ /* 0x01aff40003800000 */
.L_x_123:
[----:B------:R-:W-:Y:S05]  /*1740*/  @P1 BRA `(.L_x_20) ;  /* 0x0000000000401947 */ /* 0x000fea0003800000 */
[----:B-1----:R-:W-:Y:S01]  /*1750*/  MOV R0, 0x0 ;  /* 0x0000000000007802 */ /* 0x002fe20000000f00 */
[----:B------:R-:W-:Y:S01]  /*1760*/  ULDC.64 UR4, c[0x4][0x68] ;  /* 0x01001a0000047ab9 */ /* 0x000fe20000000a00 */
[----:B------:R-:W-:Y:S01]  /*1770*/  ULDC.64 UR6, c[0x4][0x8] ;  /* 0x0100020000067ab9 */ /* 0x000fe20000000a00 */
[----:B------:R-:W-:Y:S01]  /*1780*/  IMAD.U32 R4, RZ, RZ, UR4 ;  /* 0x00000004ff047e24 */ /* 0x000fe2000f8e00ff */
[----:B------:R1:W2:Y:S01]  /*1790*/  LDC.64 R14, c[0x4][R0] ;  /* 0x01000000000e7b82 */ /* 0x0002a20000000a00 */
[----:B------:R-:W-:Y:S01]  /*17a0*/  IMAD.U32 R5, RZ, RZ, UR5 ;  /* 0x00000005ff057e24 */ /* 0x000fe2000f8e00ff */
[----:B------:R-:W-:Y:S01]  /*17b0*/  ULDC.64 UR4, c[0x4][0x70] ;  /* 0x01001c0000047ab9 */ /* 0x000fe20000000a00 */
[----:B------:R-:W-:Y:S02]  /*17c0*/  IMAD.U32 R10, RZ, RZ, UR6 ;  /* 0x00000006ff0a7e24 */ /* 0x000fe4000f8e00ff */
[----:B------:R-:W-:Y:S02]  /*17d0*/  IMAD.U32 R6, RZ, RZ, UR4 ;  /* 0x00000004ff067e24 */ /* 0x000fe4000f8e00ff */
[----:B------:R-:W-:-:S02]  /*17e0*/  IMAD.U32 R7, RZ, RZ, UR5 ;  /* 0x00000005ff077e24 */ /* 0x000fc4000f8e00ff */
[----:B------:R-:W-:Y:S02]  /*17f0*/  IMAD.U32 R11, RZ, RZ, UR7 ;  /* 0x00000007ff0b7e24 */ /* 0x000fe4000f8e00ff */
[----:B------:R-:W-:Y:S02]  /*1800*/  IMAD.MOV.U32 R8, RZ, RZ, 0x1e1 ;  /* 0x000001e1ff087424 */ /* 0x000fe400078e00ff */
[----:B0-----:R-:W-:Y:S02]  /*1810*/  IMAD.MOV.U32 R12, RZ, RZ, 0x1 ;  /* 0x00000001ff0c7424 */ /* 0x001fe400078e00ff */
[----:B-1----:R-:W-:-:S07]  /*1820*/  IMAD.MOV.U32 R13, RZ, RZ, RZ ;  /* 0x000000ffff0d7224 */ /* 0x002fce00078e00ff */
[----:B------:R-:W-:-:S07]  /*1830*/  LEPC R20, `(.L_x_20) ;  /* 0x000000001014794e */ /* 0x000fce0000000000 */
[----:B--2--5:R-:W-:Y:S05]  /*1840*/  CALL.ABS.NOINC R14 ;  /* 0x000000000e007343 */ /* 0x024fea0003c00000 */
.L_x_20:
[----:B------:R-:W-:-:S13]  /*1850*/  ISETP.NE.AND P0, PT, R72, 0x3, PT ;  /* 0x000000034800780c */ /* 0x000fda0003f05270 */
[----:B------:R-:W-:Y:S05]  /*1860*/  @!P0 BRA `(.L_x_21) ;  /* 0x0000000000048947 */ /* 0x000fea0003800000 */
[----:B------:R-:W-:Y:S01]  /*1870*/  BPT.TRAP 0x1 ;  /* 0x000000040000795c */ /* 0x000fe20000300000 */
.L_x_21:
[----:B------:R-:W-:Y:S02]  /*1880*/  IMAD.U32 R3, RZ, RZ, UR38 ;  /* 0x00000026ff037e24 */ /* 0x000fe4000f8e00ff */
[----:B-1----:R-:W-:-:S03]  /*1890*/  IMAD.U32 R0, RZ, RZ, UR39 ;  /* 0x00000027ff007e24 */ /* 0x002fc6000f8e00ff */
[----:B------:R-:W-:Y:S02]  /*18a0*/  LEA R3, R3, UR41, 0x3 ;  /* 0x0000002903037c11 */ /* 0x000fe4000f8e18ff */
[----:B------:R-:W-:-:S04]  /*18b0*/  SHF.L.U32 R0, R0, 0x1f, RZ ;  /* 0x0000001f00007819 */ /* 0x000fc800000006ff */
[----:B------:R1:W2:Y:S01]  /*18c0*/  SYNCS.PHASECHK.TRANS64.TRYWAIT P1, [R3+URZ], R0 ;  /* 0x00000000030075a7 */ /* 0x0002a2000802017f */
[----:B------:R-:W-:Y:S05]  /*18d0*/  @!P0 BRA `(.L_x_22) ;  /* 0x0000000000048947 */ /* 0x000fea0003800000 */
[----:B------:R-:W-:Y:S01]  /*18e0*/  BPT.TRAP 0x1 ;  /* 0x000000040000795c */ /* 0x000fe20000300000 */
.L_x_22:
[----:B--2---:R-:W-:Y:S05]  /*18f0*/  @P1 BRA `(.L_x_23) ;  /* 0x0000000000081947 */ /* 0x004fea0003800000 */
[----:B------:R-:W2:Y:S02]  /*1900*/  SYNCS.PHASECHK.TRANS64.TRYWAIT P1, [R3+URZ], R0 ;  /* 0x00000000030075a7 */ /* 0x000ea4000802017f */
[----:B--2---:R-:W-:Y:S05]  /*1910*/  @!P1 BRA `(.L_x_24) ;  /* 0x0000004000d09947 */ /* 0x004fea0003800000 */
.L_x_23:
[----:B------:R-:W-:Y:S05]  /*1920*/  WARPSYNC.ALL ;  /* 0x0000000000007948 */ /* 0x000fea0003800000 */
[----:B------:R-:W-:Y:S01]  /*1930*/  ULEA UR8, UR38, UR44, 0x9 ;  /* 0x0000002c26087291 */ /* 0x000fe2000f8e483f */
[----:B------:R-:W-:Y:S01]  /*1940*/  WARPGROUP.ARRIVE ;  /* 0x00000000000079c5 */ /* 0x000fe20000000000 */
[----:B------:R-:W-:Y:S01]  /*1950*/  ULEA UR9, UR38, UR45, 0x9 ;  /* 0x0000002d26097291 */ /* 0x000fe2000f8e483f */
[----:B-12---:R-:W-:Y:S01]  /*1960*/  IMAD.U32 R0, RZ, RZ, UR43 ;  /* 0x0000002bff007e24 */ /* 0x006fe2000f8e00ff */
[----:B------:R-:W-:Y:S01]  /*1970*/  UMOV UR5, 0x40000040 ;  /* 0x4000004000057882 */ /* 0x000fe20000000000 */
[----:B------:R-:W-:-:S02]  /*1980*/  UMOV UR7, 0x40000040 ;  /* 0x4000004000077882 */ /* 0x000fc40000000000 */
[----:B------:R-:W-:Y:S01]  /*1990*/  UMOV UR4, UR8 ;  /* 0x0000000800047c82 */ /* 0x000fe20008000000 */
[----:B------:R-:W-:Y:S01]  /*19a0*/  ISETP.GE.AND P1, PT, R0, 0x1, PT ;  /* 0x000000010000780c */ /* 0x000fe20003f26270 */
[----:B------:R-:W-:Y:S02]  /*19b0*/  UMOV UR6, UR9 ;  /* 0x0000000900067c82 */ /* 0x000fe40008000000 */
[----:B------:R-:W-:Y:S01]  /*19c0*/  HGMMA.64x64x16.F32 R24, gdesc[UR4], RZ, !UPT, gsb0 ;  /* 0x00e00000041879f0 */ /* 0x000fe2000c0008ff */
[----:B------:R-:W-:Y:S02]  /*19d0*/  UIADD3 UR4, UR8, 0x2, URZ ;  /* 0x0000000208047890 */ /* 0x000fe4000fffe03f */
[----:B------:R-:W-:Y:S01]  /*19e0*/  UIADD3 UR6, UR9, 0x2, URZ ;  /* 0x0000000209067890 */ /* 0x000fe2000fffe03f */
[----:B------:R-:W-:Y:S01]  /*19f0*/  UMOV UR5, 0x40000040 ;  /* 0x4000004000057882 */ /* 0x000fe20000000000 */
[----:B------:R-:W-:Y:S01]  /*1a00*/  UMOV UR7, 0x40000040 ;  /* 0x4000004000077882 */ /* 0x000fe20000000000 */
[----:B------:R-:W-:-:S02]  /*1a10*/  WARPGROUP.DEPBAR.LE gsb0, 0x0 ;  /* 0x00008000000079c5 */ /* 0x000fc40000010000 */
[----:B------:R-:W-:-:S06]  /*1a20*/  WARPGROUP.ARRIVE ;  /* 0x00000000000079c5 */ /* 0x000fcc0000000000 */
[----:B------:R-:W-:Y:S01]  /*1a30*/  HGMMA.64x64x16.F32 R24, gdesc[UR4], R24, gsb0 ;  /* 0x00e00000041879f0 */ /* 0x000fe20008000818 */
[----:B------:R-:W-:Y:S02]  /*1a40*/  UIADD3 UR4, UR8, 0x4, URZ ;  /* 0x0000000408047890 */ /* 0x000fe4000fffe03f */
[----:B------:R-:W-:Y:S01]  /*1a50*/  UIADD3 UR6, UR9, 0x4, URZ ;  /* 0x0000000409067890 */ /* 0x000fe2000fffe03f */
[----:B------:R-:W-:Y:S01]  /*1a60*/  UMOV UR5, 0x40000040 ;  /* 0x4000004000057882 */ /* 0x000fe20000000000 */
[----:B------:R-:W-:Y:S01]  /*1a70*/  UMOV UR7, 0x40000040 ;  /* 0x4000004000077882 */ /* 0x000fe20000000000 */
[----:B------:R-:W-:Y:S02]  /*1a80*/  WARPGROUP.DEPBAR.LE gsb0, 0x0 ;  /* 0x00008000000079c5 */ /* 0x000fe40000010000 */
        /* <DEDUP_REMOVED lines=8> */
[----:B------:R-:W-:Y:S03]  /*1b10*/  HGMMA.64x64x16.F32 R24, gdesc[UR4], R24, gsb0 ;  /* 0x00e00000041879f0 */ /* 0x000fe60008000818 */
[----:B------:R-:W-:Y:S02]  /*1b20*/  WARPGROUP.DEPBAR.LE gsb0, 0x0 ;  /* 0x00008000000079c5 */ /* 0x000fe40000010000 */
[----:B------:R-:W-:Y:S05]  /*1b30*/  @!P1 BRA `(.L_x_25) ;  /* 0x0000000400149947 */ /* 0x000fea0003800000 */
[----:B------:R-:W-:Y:S01]  /*1b40*/  UIADD3 UR4, UR38, 0x1, URZ ;  /* 0x0000000126047890 */ /* 0x000fe2000fffe03f */
[----:B------:R-:W-:Y:S02]  /*1b50*/  IMAD.U32 R0, RZ, RZ, UR43 ;  /* 0x0000002bff007e24 */ /* 0x000fe4000f8e00ff */
[----:B------:R-:W-:Y:S01]  /*1b60*/  IMAD.U32 R3, RZ, RZ, UR38 ;  /* 0x00000026ff037e24 */ /* 0x000fe2000f8e00ff */
[----:B------:R-:W-:-:S04]  /*1b70*/  UISETP.NE.AND UP0, UPT, UR4, 0x3, UPT ;  /* 0x000000030400788c */ /* 0x000fc8000bf05270 */
[----:B------:R-:W-:Y:S02]  /*1b80*/  USEL UR5, URZ, 0x1, UP0 ;  /* 0x000000013f057887 */ /* 0x000fe40008000000 */
[----:B------:R-:W-:Y:S02]  /*1b90*/  USEL UR8, UR4, URZ, UP0 ;  /* 0x0000003f04087287 */ /* 0x000fe40008000000 */
[----:B------:R-:W-:-:S06]  /*1ba0*/  ULOP3.LUT UR5, UR39, UR5, URZ, 0x3c, !UPT ;  /* 0x0000000527057292 */ /* 0x000fcc000f8e3c3f */
[----:B------:R-:W-:-:S07]  /*1bb0*/  IMAD.U32 R6, RZ, RZ, UR5 ;  /* 0x00000005ff067e24 */ /* 0x000fce000f8e00ff */
.L_x_32:
[----:B------:R-:W-:Y:S05]  /*1bc0*/  @!P0 BRA `(.L_x_26) ;  /* 0x0000000000048947 */ /* 0x000fea0003800000 */
[----:B------:R-:W-:Y:S01]  /*1bd0*/  BPT.TRAP 0x1 ;  /* 0x000000040000795c */ /* 0x000fe20000300000 */
.L_x_26:
[----:B------:R-:W-:Y:S01]  /*1be0*/  ULEA UR4, UR8, UR41, 0x3 ;  /* 0x0000002908047291 */ /* 0x000fe2000f8e183f */
[----:B------:R-:W-:-:S08]  /*1bf0*/  SHF.L.U32 R4, R6, 0x1f, RZ ;  /* 0x0000001f06047819 */ /* 0x000fd000000006ff */
[----:B------:R1:W2:Y:S01]  /*1c00*/  SYNCS.PHASECHK.TRANS64.TRYWAIT P1, [UR4], R4 ;  /* 0x00000004ff0075a7 */ /* 0x0002a20008020144 */
[----:B------:R-:W-:Y:S05]  /*1c10*/  @!P0 BRA `(.L_x_27) ;  /* 0x0000000000048947 */ /* 0x000fea0003800000 */
[----:B------:R-:W-:Y:S01]  /*1c20*/  BPT.TRAP 0x1 ;  /* 0x000000040000795c */ /* 0x000fe20000300000 */
.L_x_27:
[----:B--2---:R-:W-:Y:S05]  /*1c30*/  @P1 BRA `(.L_x_28) ;  /* 0x0000000000081947 */ /* 0x004fea0003800000 */
[----:B------:R-:W2:Y:S02]  /*1c40*/  SYNCS.PHASECHK.TRANS64.TRYWAIT P1, [UR4], R4 ;  /* 0x00000004ff0075a7 */ /* 0x000ea40008020144 */
[----:B--2---:R-:W-:Y:S05]  /*1c50*/  @!P1 BRA `(.L_x_29) ;  /* 0x0000004000149947 */ /* 0x004fea0003800000 */
.L_x_28:
[----:B------:R-:W-:Y:S01]  /*1c60*/  ULEA UR9, UR8, UR44, 0x9 ;  /* 0x0000002c08097291 */ /* 0x000fe2000f8e483f */
[----:B------:R-:W-:Y:S01]  /*1c70*/  WARPGROUP.ARRIVE ;  /* 0x00000000000079c5 */ /* 0x000fe20000000000 */
[----:B------:R-:W-:Y:S01]  /*1c80*/  ULEA UR10, UR8, UR45, 0x9 ;  /* 0x0000002d080a7291 */ /* 0x000fe2000f8e483f */
[----:B------:R-:W-:Y:S01]  /*1c90*/  UMOV UR5, 0x40000040 ;  /* 0x4000004000057882 */ /* 0x000fe20000000000 */
[----:B------:R-:W-:-:S03]  /*1ca0*/  UMOV UR7, 0x40000040 ;  /* 0x4000004000077882 */ /* 0x000fc60000000000 */
[----:B------:R-:W-:Y:S02]  /*1cb0*/  UMOV UR4, UR9 ;  /* 0x0000000900047c82 */ /* 0x000fe40008000000 */
[----:B------:R-:W-:Y:S02]  /*1cc0*/  UMOV UR6, UR10 ;  /* 0x0000000a00067c82 */ /* 0x000fe40008000000 */
[----:B------:R-:W-:Y:S01]  /*1cd0*/  HGMMA.64x64x16.F32 R24, gdesc[UR4], R24, gsb0 ;  /* 0x00e00000041879f0 */ /* 0x000fe20008000818 */
        /* <DEDUP_REMOVED lines=23> */
[----:B------:R-:W-:Y:S01]  /*1e50*/  BPT.TRAP 0x1 ;  /* 0x000000040000795c */ /* 0x000fe20000300000 */
.L_x_30:
[----:B------:R-:W-:-:S13]  /*1e60*/  ISETP.NE.AND P1, PT, R57, RZ, PT ;  /* 0x000000ff3900720c */ /* 0x000fda0003f25270 */
[----:B-12---:R-:W-:-:S05]  /*1e70*/  @P1 LEA R4, R3, UR41, 0x3 ;  /* 0x0000002903041c11 */ /* 0x006fca000f8e18ff */
[----:B------:R-:W-:-:S05]  /*1e80*/  @P1 VIADD R5, R4, 0x18 ;  /* 0x0000001804051836 */ /* 0x000fca0000000000 */
[----:B------:R-:W-:-:S04]  /*1e90*/  @P1 PRMT R5, R56, 0x654, R5 ;  /* 0x0000065438051816 */ /* 0x000fc80000000005 */
[----:B------:R1:W-:Y:S01]  /*1ea0*/  @P1 SYNCS.ARRIVE.TRANS64.RED.A1T0 RZ, [R5+URZ], RZ ;  /* 0x000000ff05ff19a7 */ /* 0x0003e2000810043f */
[----:B------:R-:W-:-:S13]  /*1eb0*/  ISETP.GT.U32.AND P1, PT, R16, 0x1, PT ;  /* 0x000000011000780c */ /* 0x000fda0003f24070 */
[----:B-1----:R-:W-:Y:S05]  /*1ec0*/  @P1 BRA `(.L_x_31) ;  /* 0x0000000000041947 */ /* 0x002fea0003800000 */
[----:B------:R-:W-:Y:S01]  /*1ed0*/  BPT.TRAP 0x1 ;  /* 0x000000040000795c */ /* 0x000fe20000300000 */
.L_x_31:
[----:B------:R-:W-:Y:S01]  /*1ee0*/  UIADD3 UR8, UR8, 0x1, URZ ;  /* 0x0000000108087890 */ /* 0x000fe2000fffe03f */
[C---:B------:R-:W-:Y:S01]  /*1ef0*/  ISETP.GT.AND P2, PT, R0.reuse, 0x1, PT ;  /* 0x000000010000780c */ /* 0x040fe20003f44270 */
[----:B------:R-:W-:Y:S02]  /*1f00*/  VIADD R3, R3, 0x1 ;  /* 0x0000000103037836 */ /* 0x000fe40000000000 */
[----:B------:R-:W-:Y:S01]  /*1f10*/  UISETP.NE.AND UP0, UPT, UR8, 0x3, UPT ;  /* 0x000000030800788c */ /* 0x000fe2000bf05270 */
[----:B------:R-:W-:Y:S02]  /*1f20*/  VIADD R0, R0, 0xffffffff ;  /* 0xffffffff00007836 */ /* 0x000fe40000000000 */
[C---:B------:R-:W-:Y:S01]  /*1f30*/  ISETP.NE.AND P1, PT, R3.reuse, 0x3, PT ;  /* 0x000000030300780c */ /* 0x040fe20003f25270 */
[----:B------:R-:W-:Y:S02]  /*1f40*/  USEL UR4, URZ, 0x1, UP0 ;  /* 0x000000013f047887 */ /* 0x000fe40008000000 */
[----:B------:R-:W-:Y:S01]  /*1f50*/  USEL UR8, UR8, URZ, UP0 ;  /* 0x0000003f08087287 */ /* 0x000fe20008000000 */
[----:B------:R-:W-:-:S03]  /*1f60*/  SEL R3, R3, RZ, P1 ;  /* 0x000000ff03037207 */ /* 0x000fc60000800000 */
[----:B------:R-:W-:Y:S01]  /*1f70*/  LOP3.LUT R6, R6, UR4, RZ, 0x3c, !PT ;  /* 0x0000000406067c12 */ /* 0x000fe2000f8e3cff */
[----:B------:R-:W-:Y:S07]  /*1f80*/  @P2 BRA `(.L_x_32) ;  /* 0xfffffffc000c2947 */ /* 0x000fee000383ffff */
.L_x_25:
[----:B------:R-:W1:Y:S01]  /*1f90*/  LDC R0, c[0x0][0x28c] ;  /* 0x0000a300ff007b82 */ /* 0x000e620000000800 */
[----:B------:R2:W-:Y:S01]  /*1fa0*/  SYNCS.ARRIVE.TRANS64.A1T0 RZ, [R64+UR47], RZ ;  /* 0x000000ff40ff79a7 */ /* 0x0005e2000810002f */
[----:B-1----:R-:W-:-:S13]  /*1fb0*/  ISETP.GE.AND P1, PT, R0, 0x1, PT ;  /* 0x000000010000780c */ /* 0x002fda0003f26270 */
[----:B--2---:R-:W-:Y:S05]  /*1fc0*/  @!P1 BRA `(.L_x_33) ;  /* 0x0000000000449947 */ /* 0x004fea0003800000 */
[----:B------:R-:W-:Y:S05]  /*1fd0*/  @!P0 BRA `(.L_x_34) ;  /* 0x0000000000048947 */ /* 0x000fea0003800000 */
[----:B------:R-:W-:Y:S01]  /*1fe0*/  BPT.TRAP 0x1 ;  /* 0x000000040000795c */ /* 0x000fe20000300000 */
.L_x_34:
[----:B------:R-:W-:-:S13]  /*1ff0*/  ISETP.NE.AND P0, PT, R57, RZ, PT ;  /* 0x000000ff3900720c */ /* 0x000fda0003f05270 */
[----:B------:R-:W-:-:S05]  /*2000*/  VOTEU.ANY UP0, P0 ;  /* 0x00000000003f7886 */ /* 0x000fca0000000100 */
[----:B------:R-:W-:-:S06]  /*2010*/  @UP0 UIADD3 UR4, UR43, UR38, URZ ;  /* 0x000000262b040290 */ /* 0x000fcc000fffe03f */
[----:B------:R-:W-:Y:S02]  /*2020*/  IMAD.U32 R4, RZ, RZ, UR4 ;  /* 0x00000004ff047e24 */ /* 0x000fe4000f8e00ff */
[----:B------:R-:W-:Y:S02]  /*2030*/  IMAD.U32 R3, RZ, RZ, UR4 ;  /* 0x00000004ff037e24 */ /* 0x000fe4000f8e00ff */
[----:B------:R-:W-:-:S05]  /*2040*/  @P0 IMAD.WIDE.U32 R4, R4, -0x55555555, RZ ;  /* 0xaaaaaaab04040825 */ /* 0x000fca00078e00ff */
[----:B------:R-:W-:-:S05]  /*2050*/  @P0 SHF.R.U32.HI R0, RZ, 0x1, R5 ;  /* 0x00000001ff000819 */ /* 0x000fca0000011605 */
[----:B------:R-:W-:-:S05]  /*2060*/  @P0 IMAD R0, R0, -0x3, R3 ;  /* 0xfffffffd00000824 */ /* 0x000fca00078e0203 */
[----:B------:R-:W-:-:S05]  /*2070*/  @P0 LEA R0, R0, UR41, 0x3 ;  /* 0x0000002900000c11 */ /* 0x000fca000f8e18ff */
[----:B------:R-:W-:-:S05]  /*2080*/  @P0 VIADD R3, R0, 0x18 ;  /* 0x0000001800030836 */ /* 0x000fca0000000000 */
[----:B------:R-:W-:-:S04]  /*2090*/  @P0 PRMT R3, R56, 0x654, R3 ;  /* 0x0000065438030816 */ /* 0x000fc80000000003 */
[----:B------:R1:W-:Y:S01]  /*20a0*/  @P0 SYNCS.ARRIVE.TRANS64.RED.A1T0 RZ, [R3+URZ], RZ ;  /* 0x000000ff03ff09a7 */ /* 0x0003e2000810043f */
[----:B------:R-:W-:-:S13]  /*20b0*/  ISETP.GT.U32.AND P0, PT, R16, 0x1, PT ;  /* 0x000000011000780c */ /* 0x000fda0003f04070 */
[----:B-1----:R-:W-:Y:S05]  /*20c0*/  @P0 BRA `(.L_x_33) ;  /* 0x0000000000040947 */ /* 0x002fea0003800000 */
[----:B------:R-:W-:Y:S01]  /*20d0*/  BPT.TRAP 0x1 ;  /* 0x000000040000795c */ /* 0x000fe20000300000 */
.L_x_33:
[----:B------:R-:W-:Y:S01]  /*20e0*/  SHF.L.U32 R0, R73, 0x1f, RZ ;  /* 0x0000001f49007819 */ /* 0x000fe200000006ff */
[----:B------:R-:W-:Y:S01]  /*20f0*/  UIADD3 UR38, UR46, UR38, URZ ;  /* 0x000000262e267290 */ /* 0x000fe2000fffe03f */
[----:B------:R-:W1:Y:S01]  /*2100*/  LDC R7, c[0x0][0x288] ;  /* 0x0000a200ff077b82 */ /* 0x000e620000000800 */
[----:B------:R-:W-:Y:S01]  /*2110*/  UISETP.GE.U32.AND UP1, UPT, UR46, 0x3, UPT ;  /* 0x000000032e00788c */ /* 0x000fe2000bf26070 */
[----:B------:R-:W-:Y:S01]  /*2120*/  IMAD.SHL.U32 R8, R62, 0x2, RZ ;  /* 0x000000023e087824 */ /* 0x000fe200078e00ff */
[----:B------:R-:W-:Y:S02]  /*2130*/  UISETP.GT.U32.AND UP0, UPT, UR38, 0x2, UPT ;  /* 0x000000022600788c */ /* 0x000fe4000bf04070 */
[----:B------:R-:W-:Y:S02]  /*2140*/  UIMAD.WIDE.U32 UR4, UR38, -0x55555555, URZ ;  /* 0xaaaaaaab260478a5 */ /* 0x000fe4000f8e003f */
[----:B------:R-:W-:Y:S01]  /*2150*/  UISETP.LT.U32.AND UP0, UPT, UR46, 0x3, UP0 ;  /* 0x000000032e00788c */ /* 0x000fe20008701070 */
[----:B------:R-:W2:Y:S01]  /*2160*/  SYNCS.PHASECHK.TRANS64.TRYWAIT P0, [R63+UR42+0x10], R0 ;  /* 0x000010003f0075a7 */ /* 0x000ea2000800016a */
[----:B------:R-:W-:Y:S01]  /*2170*/  USHF.R.U32.HI UR4, URZ, 0x1, UR5 ;  /* 0x000000013f047899 */ /* 0x000fe20008011605 */
[----:B------:R-:W-:Y:S01]  /*2180*/  SHF.R.S32.HI R9, RZ, 0x1f, R8 ;  /* 0x0000001fff097819 */ /* 0x000fe20000011408 */
[----:B------:R-:W-:-:S02]  /*2190*/  USEL UR6, URZ, 0x1, !UP0 ;  /* 0x000000013f067887 */ /* 0x000fc4000c000000 */
[----:B------:R-:W-:Y:S02]  /*21a0*/  UIMAD UR38, UR4, -0x3, UR38 ;  /* 0xfffffffd042678a4 */ /* 0x000fe4000f8e0226 */
[----:B------:R-:W-:-:S04]  /*21b0*/  ULOP3.LUT UR39, UR39, UR6, URZ, 0x3c, !UPT ;  /* 0x0000000627277292 */ /* 0x000fc8000f8e3c3f */
[----:B------:R-:W-:Y:S01]  /*21c0*/  @UP1 ULOP3.LUT UR39, UR39, 0x1, UR4, 0x78, !UPT ;  /* 0x0000000127271892 */ /* 0x000fe2000f8e7804 */
[----:B-12---:R-:W-:Y:S11]  /*21d0*/  @!P0 BRA `(.L_x_35) ;  /* 0x0000003800cc8947 */ /* 0x006ff60003800000 */
.L_x_124:
[----:B-1----:R-:W-:Y:S01]  /*21e0*/  IMAD.SHL.U32 R0, R19, 0x40, RZ ;  /* 0x0000004013007824 */ /* 0x002fe200078e00ff */
[----:B------:R-:W-:Y:S01]  /*21f0*/  ULDC UR6, c[0x0][0x284] ;  /* 0x0000a10000067ab9 */ /* 0x000fe20000000800 */
[----:B------:R-:W-:Y:S01]  /*2200*/  IMAD.SHL.U32 R14, R22, 0x40, RZ ;  /* 0x00000040160e7824 */ /* 0x000fe200078e00ff */
[----:B------:R-:W-:Y:S01]  /*2210*/  SHF.R.S32.HI R11, RZ, 0x1f, R2 ;  /* 0x0000001fff0b7819 */ /* 0x000fe20000011402 */
[----:B------:R-:W-:Y:S01]  /*2220*/  ULDC.64 UR4, c[0x0][0x5d0] ;  /* 0x0001740000047ab9 */ /* 0x000fe20000000a00 */
[----:B------:R-:W-:Y:S01]  /*2230*/  ISETP.GE.AND P0, PT, R0, UR6, PT ;  /* 0x0000000600007c0c */ /* 0x000fe2000bf06270 */
[----:B------:R-:W-:Y:S01]  /*2240*/  IMAD.WIDE.U32 R4, R2, UR4, R8 ;  /* 0x0000000402047c25 */ /* 0x000fe2000f8e0008 */
[----:B------:R-:W-:Y:S02]  /*2250*/  SHF.R.S32.HI R15, RZ, 0x1f, R14 ;  /* 0x0000001fff0f7819 */ /* 0x000fe4000001140e */
[C---:B------:R-:W-:Y:S01]  /*2260*/  ISETP.GE.OR P0, PT, R14.reuse, R7, P0 ;  /* 0x000000070e00720c */ /* 0x040fe20000706670 */
[----:B------:R-:W-:Y:S01]  /*2270*/  IMAD R3, R11, UR4, RZ ;  /* 0x000000040b037c24 */ /* 0x000fe2000f8e02ff */
[----:B------:R-:W-:-:S03]  /*2280*/  IADD3 R4, P1, R14, R4, RZ ;  /* 0x000000040e047210 */ /* 0x000fc60007f3e0ff */
[----:B------:R-:W-:-:S05]  /*2290*/  IMAD R3, R2, UR5, R3 ;  /* 0x0000000502037c24 */ /* 0x000fca000f8e0203 */
[----:B------:R-:W-:-:S03]  /*22a0*/  IADD3.X R5, R15, R5, R3, P1, !PT ;  /* 0x000000050f057210 */ /* 0x000fc60000ffe403 */
[----:B------:R-:W-:Y:S05]  /*22b0*/  @P0 BRA `(.L_x_36) ;  /* 0x0000002000b00947 */ /* 0x000fea0003800000 */
[----:B------:R-:W1:Y:S01]  /*22c0*/  LDC.64 R76, c[0x0][0x5c8] ;  /* 0x00017200ff4c7b82 */ /* 0x000e620000000a00 */
[----:B-----5:R-:W-:Y:S01]  /*22d0*/  FSETP.NEU.AND P0, PT, R59, RZ, PT ;  /* 0x000000ff3b00720b */ /* 0x020fe20003f0d000 */
[----:B------:R-:W-:Y:S01]  /*22e0*/  IMAD R3, R62, -0x2, R7 ;  /* 0xfffffffe3e037824 */ /* 0x000fe200078e0207 */
[----:B------:R-:W-:Y:S01]  /*22f0*/  BSSY B0, `(.L_x_36) ;  /* 0x0000228000007945 */ /* 0x000fe20003800000 */
[----:B------:R-:W-:-:S04]  /*2300*/  IMAD.WIDE R68, R19, 0x40, R60 ;  /* 0x0000004013447825 */ /* 0x000fc800078e023c */
[----:B------:R-:W-:Y:S02]  /*2310*/  IMAD.IADD R3, R3, 0x1, -R14 ;  /* 0x0000000103037824 */ /* 0x000fe400078e0a0e */
[----:B------:R-:W-:-:S03]  /*2320*/  IMAD.IADD R0, R67, 0x1, -R0 ;  /* 0x0000000143007824 */ /* 0x000fc600078e0a00 */
[----:B------:R-:W-:-:S04]  /*2330*/  ISETP.GT.AND P2, PT, R3, RZ, PT ;  /* 0x000000ff0300720c */ /* 0x000fc80003f44270 */
[----:B------:R-:W-:Y:S01]  /*2340*/  ISETP.GT.AND P1, PT, R0, RZ, P2 ;  /* 0x000000ff0000720c */ /* 0x000fe20001724270 */
[-C--:B-1----:R-:W-:Y:S02]  /*2350*/  IMAD R6, R69, R76.reuse, RZ ;  /* 0x0000004c45067224 */ /* 0x082fe400078e02ff */
[----:B------:R-:W-:-:S04]  /*2360*/  IMAD.WIDE.U32 R70, R68, R76, R4 ;  /* 0x0000004c44467225 */ /* 0x000fc800078e0004 */
[----:B------:R-:W-:-:S04]  /*2370*/  IMAD R5, R68, R77, R6 ;  /* 0x0000004d44057224 */ /* 0x000fc800078e0206 */
[----:B------:R-:W-:Y:S01]  /*2380*/  IMAD.IADD R7, R71, 0x1, R5 ;  /* 0x0000000147077824 */ /* 0x000fe200078e0205 */
[----:B------:R-:W-:Y:S06]  /*2390*/  @!P0 BRA `(.L_x_37) ;  /* 0x0000001400e48947 */ /* 0x000fec0003800000 */
[----:B------:R-:W1:Y:S01]  /*23a0*/  LDC.64 R74, c[0x0][0x5b8] ;  /* 0x00016e00ff4a7b82 */ /* 0x000e620000000a00 */
[----:B------:R-:W-:-:S07]  /*23b0*/  ULDC.64 UR4, c[0x0][0x5c0] ;  /* 0x0001700000047ab9 */ /* 0x000fce0000000a00 */
[----:B------:R-:W2:Y:S08]  /*23c0*/  LDC.64 R78, c[0x0][0x5b0] ;  /* 0x00016c00ff4e7b82 */ /* 0x000eb00000000a00 */
[----:B------:R-:W0:Y:S01]  /*23d0*/  LDC.64 R80, c[0x0][0x5a8] ;  /* 0x00016a00ff507b82 */ /* 0x000e220000000a00 */
[-C--:B-1----:R-:W-:Y:S02]  /*23e0*/  IMAD R6, R11, R74.reuse, RZ ;  /* 0x0000004a0b067224 */ /* 0x082fe400078e02ff */
[----:B------:R-:W-:-:S04]  /*23f0*/  IMAD.WIDE.U32 R4, R2, R74, R8 ;  /* 0x0000004a02047225 */ /* 0x000fc800078e0008 */
[----:B------:R-:W-:Y:S01]  /*2400*/  IMAD R71, R2, R75, R6 ;  /* 0x0000004b02477224 */ /* 0x000fe200078e0206 */
[----:B------:R-:W-:Y:S01]  /*2410*/  IADD3 R10, P0, R14, R4, RZ ;  /* 0x000000040e0a7210 */ /* 0x000fe20007f1e0ff */
[----:B--2---:R-:W-:-:S03]  /*2420*/  IMAD R4, R69, R78, RZ ;  /* 0x0000004e45047224 */ /* 0x004fc600078e02ff */
[----:B------:R-:W-:Y:S01]  /*2430*/  IADD3.X R11, R15, R5, R71, P0, !PT ;  /* 0x000000050f0b7210 */ /* 0x000fe200007fe447 */
[C---:B------:R-:W-:Y:S02]  /*2440*/  IMAD R75, R68.reuse, R79, R4 ;  /* 0x0000004f444b7224 */ /* 0x040fe400078e0204 */
[----:B------:R-:W-:-:S04]  /*2450*/  IMAD.WIDE.U32 R4, R68, R78, R10 ;  /* 0x0000004e44047225 */ /* 0x000fc800078e000a */
[----:B------:R-:W-:Y:S01]  /*2460*/  IMAD.IADD R5, R5, 0x1, R75 ;  /* 0x0000000105057824 */ /* 0x000fe200078e024b */
[----:B0-----:R-:W-:-:S04]  /*2470*/  LEA R12, P0, R4, R80, 0x1 ;  /* 0x00000050040c7211 */ /* 0x001fc800078008ff */
[----:B------:R-:W-:-:S05]  /*2480*/  LEA.HI.X R13, R4, R81, R5, 0x1, P0 ;  /* 0x00000051040d7211 */ /* 0x000fca00000f0c05 */
[----:B------:R-:W2:Y:S01]  /*2490*/  @P1 LDG.E.LTC128B.U16 R19, desc[UR36][R12.64] ;  /* 0x000000240c131981 */ /* 0x000ea2000c1e1520 */
[----:B------:R-:W-:Y:S01]  /*24a0*/  IMAD.WIDE.U32 R4, R68, R78, R14 ;  /* 0x0000004e44047225 */ /* 0x000fe200078e000e */
[----:B------:R-:W-:Y:S02]  /*24b0*/  BSSY B1, `(.L_x_38) ;  /* 0x0000015000017945 */ /* 0x000fe40003800000 */
[----:B------:R-:W-:-:S04]  /*24c0*/  IADD3 R20, P0, R8, R4, RZ ;  /* 0x0000000408147210 */ /* 0x000fc80007f1e0ff */
[----:B------:R-:W-:Y:S02]  /*24d0*/  IADD3.X R21, R9, R75, R5, P0, !PT ;  /* 0x0000004b09157210 */ /* 0x000fe400007fe405 */
[----:B------:R-:W-:Y:S01]  /*24e0*/  LEA R6, P0, R70, UR4, 0x1 ;  /* 0x0000000446067c11 */ /* 0x000fe2000f8008ff */
[----:B------:R-:W-:-:S03]  /*24f0*/  IMAD.WIDE.U32 R20, R2, R74, R20 ;  /* 0x0000004a02147225 */ /* 0x000fc600078e0014 */
[----:B------:R-:W-:Y:S02]  /*2500*/  LEA.HI.X R7, R70, UR5, R7, 0x1, P0 ;  /* 0x0000000546077c11 */ /* 0x000fe400080f0c07 */
[----:B------:R-:W-:-:S04]  /*2510*/  ISETP.GT.AND P0, PT, R3, 0x1, PT ;  /* 0x000000010300780c */ /* 0x000fc80003f04270 */
[----:B------:R-:W-:Y:S01]  /*2520*/  ISETP.GT.AND P3, PT, R0, RZ, P0 ;  /* 0x000000ff0000720c */ /* 0x000fe20000764270 */
[----:B--2---:R-:W-:-:S05]  /*2530*/  HADD2.F32 R4, -RZ, R19.H0_H0 ;  /* 0x20000013ff047230 */ /* 0x004fca0000004100 */
[----:B------:R-:W-:Y:S01]  /*2540*/  FMUL R5, R4, R59 ;  /* 0x0000003b04057220 */ /* 0x000fe20000400000 */
[----:B------:R-:W-:-:S03]  /*2550*/  LEA R4, P4, R20, R80, 0x1 ;  /* 0x0000005014047211 */ /* 0x000fc600078808ff */
[----:B------:R-:W-:-:S05]  /*2560*/  FFMA R5, R24, R58, R5 ;  /* 0x0000003a18057223 */ /* 0x000fca0000000005 */
[----:B------:R-:W-:Y:S01]  /*2570*/  F2FP.F16.F32.PACK_AB R12, RZ, R5 ;  /* 0x00000005ff0c723e */ /* 0x000fe200000000ff */
[----:B------:R-:W-:-:S03]  /*2580*/  IMAD.IADD R5, R71, 0x1, R21 ;  /* 0x0000000147057824 */ /* 0x000fc600078e0215 */
[----:B------:R-:W-:Y:S01]  /*2590*/  PRMT R13, R12, 0x7610, R13 ;  /* 0x000076100c0d7816 */ /* 0x000fe2000000000d */
[----:B------:R-:W-:Y:S01]  /*25a0*/  IMAD.SHL.U32 R12, R78, 0x8, RZ ;  /* 0x000000084e0c7824 */ /* 0x000fe200078e00ff */
[----:B------:R-:W-:-:S03]  /*25b0*/  LEA.HI.X R5, R20, R81, R5, 0x1, P4 ;  /* 0x0000005114057211 */ /* 0x000fc600020f0c05 */
[----:B------:R0:W-:Y:S02]  /*25c0*/  @P1 STG.E.U16 desc[UR36][R6.64], R13 ;  /* 0x0000000d06001986 */ /* 0x0001e4000c101524 */
[----:B0-----:R-:W-:Y:S01]  /*25d0*/  SHF.L.U64.HI R13, R78, 0x3, R79 ;  /* 0x000000034e0d7819 */ /* 0x001fe2000001024f */
[----:B------:R-:W-:Y:S06]  /*25e0*/  @!P3 BRA `(.L_x_39) ;  /* 0x000000000004b947 */ /* 0x000fec0003800000 */
[----:B------:R0:W5:Y:S02]  /*25f0*/  LDG.E.LTC128B.U16 R19, desc[UR36][R4.64+0x2] ;  /* 0x0000022404137981 */ /* 0x000164000c1e1520 */
.L_x_39:
[----:B------:R-:W-:Y:S05]  /*2600*/  BSYNC B1 ;  /* 0x0000000000017941 */ /* 0x000fea0003800000 */
.L_x_38:
[----:B-----5:R-:W-:Y:S01]  /*2610*/  HADD2.F32 R20, -RZ, R19.H0_H0 ;  /* 0x20000013ff147230 */ /* 0x020fe20000004100 */
[----:B------:R-:W-:Y:S01]  /*2620*/  ISETP.GT.AND P2, PT, R0, 0x8, P2 ;  /* 0x000000080000780c */ /* 0x000fe20001744270 */
[----:B------:R-:W-:-:S04]  /*2630*/  IMAD.WIDE.U32 R68, R68, R78, R12 ;  /* 0x0000004e44447225 */ /* 0x000fc800078e000c */
[----:B------:R-:W-:Y:S01]  /*2640*/  FMUL R20, R20, R59 ;  /* 0x0000003b14147220 */ /* 0x000fe20000400000 */
[----:B------:R-:W-:Y:S01]  /*2650*/  IMAD.IADD R75, R75, 0x1, R69 ;  /* 0x000000014b4b7824 */ /* 0x000fe200078e0245 */
[----:B------:R-:W-:Y:S02]  /*2660*/  IADD3 R10, P1, R10, R68, RZ ;  /* 0x000000440a0a7210 */ /* 0x000fe40007f3e0ff */
[----:B------:R-:W-:-:S03]  /*2670*/  FFMA R20, R25, R58, R20 ;  /* 0x0000003a19147223 */ /* 0x000fc60000000014 */
[----:B------:R-:W-:Y:S01]  /*2680*/  IMAD.X R11, R75, 0x1, R11, P1 ;  /* 0x000000014b0b7824 */ /* 0x000fe200008e060b */
[C---:B------:R-:W-:Y:S02]  /*2690*/  LEA R12, P1, R10.reuse, R80, 0x1 ;  /* 0x000000500a0c7211 */ /* 0x040fe400078208ff */
[----:B------:R-:W-:Y:S02]  /*26a0*/  F2FP.F16.F32.PACK_AB R20, RZ, R20 ;  /* 0x00000014ff14723e */ /* 0x000fe400000000ff */
[----:B------:R-:W-:-:S03]  /*26b0*/  LEA.HI.X R13, R10, R81, R11, 0x1, P1 ;  /* 0x000000510a0d7211 */ /* 0x000fc600008f0c0b */
[----:B------:R1:W-:Y:S04]  /*26c0*/  @P3 STG.E.U16 desc[UR36][R6.64+0x2], R20 ;  /* 0x0000021406003986 */ /* 0x0003e8000c101524 */
[----:B------:R-:W2:Y:S01]  /*26d0*/  @P2 LDG.E.LTC128B.U16 R19, desc[UR36][R12.64] ;  /* 0x000000240c132981 */ /* 0x000ea2000c1e1520 */
[----:B------:R-:W-:Y:S01]  /*26e0*/  IADD3 R14, P1, P3, R8, R68, R14 ;  /* 0x00000044080e7210 */ /* 0x000fe20007b3e00e */
[----:B------:R-:W-:Y:S01]  /*26f0*/  BSSY B1, `(.L_x_40) ;  /* 0x0000011000017945 */ /* 0x000fe20003800000 */
[C---:B------:R-:W-:Y:S02]  /*2700*/  SHF.L.U64.HI R11, R76.reuse, 0x4, R77 ;  /* 0x000000044c0b7819 */ /* 0x040fe4000001024d */
[----:B------:R-:W-:Y:S02]  /*2710*/  IADD3.X R15, R9, R75, R15, P1, P3 ;  /* 0x0000004b090f7210 */ /* 0x000fe40000fe640f */
[----:B------:R-:W-:-:S02]  /*2720*/  LEA R10, P1, R76, R6, 0x4 ;  /* 0x000000064c0a7211 */ /* 0x000fc400078220ff */
[----:B------:R-:W-:Y:S01]  /*2730*/  ISETP.GT.AND P0, PT, R0, 0x8, P0 ;  /* 0x000000080000780c */ /* 0x000fe20000704270 */
[----:B------:R-:W-:-:S04]  /*2740*/  IMAD.WIDE.U32 R14, R2, R74, R14 ;  /* 0x0000004a020e7225 */ /* 0x000fc800078e000e */
[----:B------:R-:W-:Y:S02]  /*2750*/  IMAD.X R11, R11, 0x1, R7, P1 ;  /* 0x000000010b0b7824 */ /* 0x000fe400008e0607 */
[----:B------:R-:W-:Y:S02]  /*2760*/  IMAD.IADD R2, R71, 0x1, R15 ;  /* 0x0000000147027824 */ /* 0x000fe400078e020f */
[----:B--2---:R-:W-:-:S05]  /*2770*/  HADD2.F32 R8, -RZ, R19.H0_H0 ;  /* 0x20000013ff087230 */ /* 0x004fca0000004100 */
[----:B------:R-:W-:Y:S01]  /*2780*/  FMUL R9, R8, R59 ;  /* 0x0000003b08097220 */ /* 0x000fe20000400000 */
[----:B------:R-:W-:-:S03]  /*2790*/  LEA R8, P3, R14, R80, 0x1 ;  /* 0x000000500e087211 */ /* 0x000fc600078608ff */
[----:B------:R-:W-:-:S05]  /*27a0*/  FFMA R9, R26, R58, R9 ;  /* 0x0000003a1a097223 */ /* 0x000fca0000000009 */
[----:B------:R-:W-:Y:S02]  /*27b0*/  F2FP.F16.F32.PACK_AB R12, RZ, R9 ;  /* 0x00000009ff0c723e */ /* 0x000fe400000000ff */
[----:B------:R-:W-:-:S03]  /*27c0*/  LEA.HI.X R9, R14, R81, R2, 0x1, P3 ;  /* 0x000000510e097211 */ /* 0x000fc600018f0c02 */
[----:B------:R1:W-:Y:S01]  /*27d0*/  @P2 STG.E.U16 desc[UR36][R10.64], R12 ;  /* 0x0000000c0a002986 */ /* 0x0003e2000c101524 */
[----:B------:R-:W-:Y:S05]  /*27e0*/  @!P0 BRA `(.L_x_41) ;  /* 0x0000000000048947 */ /* 0x000fea0003800000 */
[----:B------:R2:W5:Y:S02]  /*27f0*/  LDG.E.LTC128B.U16 R19, desc[UR36][R8.64+0x2] ;  /* 0x0000022408137981 */ /* 0x000564000c1e1520 */
.L_x_41:
[----:B------:R-:W-:Y:S05]  /*2800*/  BSYNC B1 ;  /* 0x0000000000017941 */ /* 0x000fea0003800000 */
.L_x_40:
[----:B-----5:R-:W-:Y:S01]  /*2810*/  HADD2.F32 R2, -RZ, R19.H0_H0 ;  /* 0x20000013ff027230 */ /* 0x020fe20000004100 */
[----:B------:R-:W-:Y:S01]  /*2820*/  ISETP.GT.AND P1, PT, R3, 0x8, PT ;  /* 0x000000080300780c */ /* 0x000fe20003f24270 */
[----:B------:R-:W-:Y:S03]  /*2830*/  BSSY B1, `(.L_x_42) ;  /* 0x0000008000017945 */ /* 0x000fe60003800000 */
[----:B------:R-:W-:Y:S01]  /*2840*/  FMUL R2, R2, R59 ;  /* 0x0000003b02027220 */ /* 0x000fe20000400000 */
[----:B------:R-:W-:-:S03]  /*2850*/  ISETP.GT.AND P2, PT, R0, RZ, P1 ;  /* 0x000000ff0000720c */ /* 0x000fc60000f44270 */
[----:B------:R-:W-:-:S05]  /*2860*/  FFMA R2, R27, R58, R2 ;  /* 0x0000003a1b027223 */ /* 0x000fca0000000002 */
[----:B------:R-:W-:-:S05]  /*2870*/  F2FP.F16.F32.PACK_AB R2, RZ, R2 ;  /* 0x00000002ff02723e */ /* 0x000fca00000000ff */
[----:B------:R3:W-:Y:S01]  /*2880*/  @P0 STG.E.U16 desc[UR36][R10.64+0x2], R2 ;  /* 0x000002020a000986 */ /* 0x0007e2000c101524 */
[----:B------:R-:W-:Y:S05]  /*2890*/  @!P2 BRA `(.L_x_43) ;  /* 0x000000000004a947 */ /* 0x000fea0003800000 */
[----:B------:R4:W5:Y:S02]  /*28a0*/  LDG.E.LTC128B.U16 R19, desc[UR36][R4.64+0x10] ;  /* 0x0000102404137981 */ /* 0x000964000c1e1520 */
.L_x_43:
[----:B------:R-:W-:Y:S05]  /*28b0*/  BSYNC B1 ;  /* 0x0000000000017941 */ /* 0x000fea0003800000 */
.L_x_42:
[----:B---3-5:R-:W-:Y:S01]  /*28c0*/  HADD2.F32 R2, -RZ, R19.H0_H0 ;  /* 0x20000013ff027230 */ /* 0x028fe20000004100 */
        /* <DEDUP_REMOVED lines=9> */
.L_x_45:
[----:B------:R-:W-:Y:S05]  /*2960*/  BSYNC B1 ;  /* 0x0000000000017941 */ /* 0x000fea0003800000 */
.L_x_44:
[----:B-----5:R-:W-:Y:S01]  /*2970*/  HADD2.F32 R2, -RZ, R19.H0_H0 ;  /* 0x20000013ff027230 */ /* 0x020fe20000004100 */
[----:B------:R-:W-:Y:S01]  /*2980*/  ISETP.GT.AND P1, PT, R0, 0x8, P1 ;  /* 0x000000080000780c */ /* 0x000fe20000f24270 */
[----:B------:R-:W-:Y:S03]  /*2990*/  BSSY B1, `(.L_x_46) ;  /* 0x0000007000017945 */ /* 0x000fe60003800000 */
[----:B------:R-:W-:-:S04]  /*29a0*/  FMUL R2, R2, R59 ;  /* 0x0000003b02027220 */ /* 0x000fc80000400000 */
[----:B------:R-:W-:-:S05]  /*29b0*/  FFMA R2, R29, R58, R2 ;  /* 0x0000003a1d027223 */ /* 0x000fca0000000002 */
[----:B------:R-:W-:-:S05]  /*29c0*/  F2FP.F16.F32.PACK_AB R2, RZ, R2 ;  /* 0x00000002ff02723e */ /* 0x000fca00000000ff */
[----:B------:R0:W-:Y:S01]  /*29d0*/  @P3 STG.E.U16 desc[UR36][R6.64+0x12], R2 ;  /* 0x0000120206003986 */ /* 0x0001e2000c101524 */
[----:B------:R-:W-:Y:S05]  /*29e0*/  @!P1 BRA `(.L_x_47) ;  /* 0x0000000000049947 */ /* 0x000fea0003800000 */
[----:B------:R0:W5:Y:S02]  /*29f0*/  LDG.E.LTC128B.U16 R19, desc[UR36][R8.64+0x10] ;  /* 0x0000102408137981 */ /* 0x000164000c1e1520 */
.L_x_47:
[----:B------:R-:W-:Y:S05]  /*2a00*/  BSYNC B1 ;  /* 0x0000000000017941 */ /* 0x000fea0003800000 */
.L_x_46:
[----:B0----5:R-:W-:Y:S01]  /*2a10*/  HADD2.F32 R2, -RZ, R19.H0_H0 ;  /* 0x20000013ff027230 */ /* 0x021fe20000004100 */
[----:B------:R-:W-:Y:S01]  /*2a20*/  ISETP.GT.AND P0, PT, R0, 0x8, P0 ;  /* 0x000000080000780c */ /* 0x000fe20000704270 */
[----:B------:R-:W-:Y:S03]  /*2a30*/  BSSY B1, `(.L_x_48) ;  /* 0x0000007000017945 */ /* 0x000fe60003800000 */
[----:B---3--:R-:W-:-:S04]  /*2a40*/  FMUL R13, R2, R59 ;  /* 0x0000003b020d7220 */ /* 0x008fc80000400000 */
[----:B------:R-:W-:-:S05]  /*2a50*/  FFMA R13, R30, R58, R13 ;  /* 0x0000003a1e0d7223 */ /* 0x000fca000000000d */
[----:B------:R-:W-:-:S05]  /*2a60*/  F2FP.F16.F32.PACK_AB R13, RZ, R13 ;  /* 0x0000000dff0d723e */ /* 0x000fca00000000ff */
[----:B------:R0:W-:Y:S01]  /*2a70*/  @P1 STG.E.U16 desc[UR36][R10.64+0x10], R13 ;  /* 0x0000100d0a001986 */ /* 0x0001e2000c101524 */
[----:B------:R-:W-:Y:S05]  /*2a80*/  @!P0 BRA `(.L_x_49) ;  /* 0x0000000000048947 */ /* 0x000fea0003800000 */
[----:B------:R3:W5:Y:S02]  /*2a90*/  LDG.E.LTC128B.U16 R19, desc[UR36][R8.64+0x12] ;  /* 0x0000122408137981 */ /* 0x000764000c1e1520 */
.L_x_49:
[----:B------:R-:W-:Y:S05]  /*2aa0*/  BSYNC B1 ;  /* 0x0000000000017941 */ /* 0x000fea0003800000 */
.L_x_48:
        /* <DEDUP_REMOVED lines=10> */
.L_x_51:
[----:B------:R-:W-:Y:S05]  /*2b50*/  BSYNC B1 ;  /* 0x0000000000017941 */ /* 0x000fea0003800000 */
.L_x_50:
[----:B0----5:R-:W-:Y:S01]  /*2b60*/  HADD2.F32 R2, -RZ, R19.H0_H0 ;  /* 0x20000013ff027230 */ /* 0x021fe20000004100 */
        /* <DEDUP_REMOVED lines=9> */
.L_x_53:
[----:B------:R-:W-:Y:S05]  /*2c00*/  BSYNC B1 ;  /* 0x0000000000017941 */ /* 0x000fea0003800000 */
.L_x_52:
        /* <DEDUP_REMOVED lines=9> */
.L_x_55:
[----:B------:R-:W-:Y:S05]  /*2ca0*/  BSYNC B1 ;  /* 0x0000000000017941 */ /* 0x000fea0003800000 */
.L_x_54:
[----:B0----5:R-:W-:Y:S01]  /*2cb0*/  HADD2.F32 R2, -RZ, R19.H0_H0 ;  /* 0x20000013ff027230 */ /* 0x021fe20000004100 */
        /* <DEDUP_REMOVED lines=8> */
.L_x_57:
[----:B------:R-:W-:Y:S05]  /*2d40*/  BSYNC B1 ;  /* 0x0000000000017941 */ /* 0x000fea0003800000 */
.L_x_56:
        /* <DEDUP_REMOVED lines=10> */
.L_x_59:
[----:B------:R-:W-:Y:S05]  /*2df0*/  BSYNC B1 ;  /* 0x0000000000017941 */ /* 0x000fea0003800000 */
.L_x_58:
        /* <DEDUP_REMOVED lines=10> */
.L_x_61:
[----:B------:R-:W-:Y:S05]  /*2ea0*/  BSYNC B1 ;  /* 0x0000000000017941 */ /* 0x000fea0003800000 */
.L_x_60:
        /* <DEDUP_REMOVED lines=9> */
.L_x_63:
[----:B------:R-:W-:Y:S05]  /*2f40*/  BSYNC B1 ;  /* 0x0000000000017941 */ /* 0x000fea0003800000 */
.L_x_62:
        /* <DEDUP_REMOVED lines=9> */
.L_x_65:
[----:B------:R-:W-:Y:S05]  /*2fe0*/  BSYNC B1 ;  /* 0x0000000000017941 */ /* 0x000fea0003800000 */
.L_x_64:
        /* <DEDUP_REMOVED lines=10> */
.L_x_67:
[----:B------:R-:W-:Y:S05]  /*3090*/  BSYNC B1 ;  /* 0x0000000000017941 */ /* 0x000fea0003800000 */
.L_x_66:
        /* <DEDUP_REMOVED lines=10> */
.L_x_69:
[----:B------:R-:W-:Y:S05]  /*3140*/  BSYNC B1 ;  /* 0x0000000000017941 */ /* 0x000fea0003800000 */
.L_x_68:
        /* <DEDUP_REMOVED lines=9> */
.L_x_71:
[----:B------:R-:W-:Y:S05]  /*31e0*/  BSYNC B1 ;  /* 0x0000000000017941 */ /* 0x000fea0003800000 */
.L_x_70:
        /* <DEDUP_REMOVED lines=9> */
.L_x_73:
[----:B------:R-:W-:Y:S05]  /*3280*/  BSYNC B1 ;  /* 0x0000000000017941 */ /* 0x000fea0003800000 */
.L_x_72:
        /* <DEDUP_REMOVED lines=10> */
.L_x_75:
[----:B------:R-:W-:Y:S05]  /*3330*/  BSYNC B1 ;  /* 0x0000000000017941 */ /* 0x000fea0003800000 */
.L_x_74:
        /* <DEDUP_REMOVED lines=10> */
.L_x_77:
[----:B------:R-:W-:Y:S05]  /*33e0*/  BSYNC B1 ;  /* 0x0000000000017941 */ /* 0x000fea0003800000 */
.L_x_76:
        /* <DEDUP_REMOVED lines=9> */
.L_x_79:
[----:B------:R-:W-:Y:S05]  /*3480*/  BSYNC B1 ;  /* 0x0000000000017941 */ /* 0x000fea0003800000 */
.L_x_78:
        /* <DEDUP_REMOVED lines=9> */
.L_x_81:
[----:B------:R-:W-:Y:S05]  /*3520*/  BSYNC B1 ;  /* 0x0000000000017941 */ /* 0x000fea0003800000 */
.L_x_80:
        /* <DEDUP_REMOVED lines=10> */
.L_x_83:
[----:B------:R-:W-:Y:S05]  /*35d0*/  BSYNC B1 ;  /* 0x0000000000017941 */ /* 0x000fea0003800000 */
.L_x_82:
        /* <DEDUP_REMOVED lines=10> */
.L_x_85:
[----:B------:R-:W-:Y:S05]  /*3680*/  BSYNC B1 ;  /* 0x0000000000017941 */ /* 0x000fea0003800000 */
.L_x_84:
        /* <DEDUP_REMOVED lines=9> */
.L_x_87:
[----:B------:R-:W-:Y:S05]  /*3720*/  BSYNC B1 ;  /* 0x0000000000017941 */ /* 0x000fea0003800000 */
.L_x_86:
        /* <DEDUP_REMOVED lines=9> */
.L_x_89:
[----:B------:R-:W-:Y:S05]  /*37c0*/  BSYNC B1 ;  /* 0x0000000000017941 */ /* 0x000fea0003800000 */
.L_x_88:
        /* <DEDUP_REMOVED lines=10> */
.L_x_91:
[----:B------:R-:W-:Y:S05]  /*3870*/  BSYNC B1 ;  /* 0x0000000000017941 */ /* 0x000fea0003800000 */
.L_x_90:
[----:B0----5:R-:W-:Y:S01]  /*3880*/  HADD2.F32 R2, -RZ, R19.H0_H0 ;  /* 0x20000013ff027230 */ /* 0x021fe20000004100 */
[----:B------:R-:W-:Y:S01]  /*3890*/  ISETP.GT.AND P0, PT, R3, 0x39, PT ;  /* 0x000000390300780c */ /* 0x000fe20003f04270 */
[----:B------:R-:W-:Y:S01]  /*38a0*/  @P2 IMAD.MOV.U32 R3, RZ, RZ, R7 ;  /* 0x000000ffff032224 */ /* 0x000fe200078e0007 */
[----:B------:R-:W-:Y:S02]  /*38b0*/  BSSY B1, `(.L_x_92) ;  /* 0x0000009000017945 */ /* 0x000fe40003800000 */
[----:B------:R-:W-:Y:S01]  /*38c0*/  FMUL R13, R2, R59 ;  /* 0x0000003b020d7220 */ /* 0x000fe20000400000 */
[----:B------:R-:W-:Y:S01]  /*38d0*/  @P2 IMAD.MOV.U32 R2, RZ, RZ, R6 ;  /* 0x000000ffff022224 */ /* 0x000fe200078e0006 */
[----:B------:R-:W-:Y:S02]  /*38e0*/  ISETP.GT.AND P3, PT, R0, RZ, P0 ;  /* 0x000000ff0000720c */ /* 0x000fe40000764270 */
[----:B------:R-:W-:-:S05]  /*38f0*/  FFMA R13, R52, R58, R13 ;  /* 0x0000003a340d7223 */ /* 0x000fca000000000d */
[----:B------:R-:W-:-:S05]  /*3900*/  F2FP.F16.F32.PACK_AB R13, RZ, R13 ;  /* 0x0000000dff0d723e */ /* 0x000fca00000000ff */
[----:B------:R0:W-:Y:S01]  /*3910*/  @P2 STG.E.U16 desc[UR36][R2.64+0x70], R13 ;  /* 0x0000700d02002986 */ /* 0x0001e2000c101524 */
[----:B------:R-:W-:Y:S05]  /*3920*/  @!P3 BRA `(.L_x_93) ;  /* 0x000000000004b947 */ /* 0x000fea0003800000 */
[----:B------:R0:W5:Y:S02]  /*3930*/  LDG.E.LTC128B.U16 R19, desc[UR36][R4.64+0x72] ;  /* 0x0000722404137981 */ /* 0x000164000c1e1520 */
.L_x_93:
[----:B------:R-:W-:Y:S05]  /*3940*/  BSYNC B1 ;  /* 0x0000000000017941 */ /* 0x000fea0003800000 */
.L_x_92:
        /* <DEDUP_REMOVED lines=9> */
.L_x_95:
[----:B------:R-:W-:Y:S05]  /*39e0*/  BSYNC B1 ;  /* 0x0000000000017941 */ /* 0x000fea0003800000 */
.L_x_94:
[----:B0----5:R-:W-:Y:S01]  /*39f0*/  HADD2.F32 R2, -RZ, R19.H0_H0 ;  /* 0x20000013ff027230 */ /* 0x021fe20000004100 */
[----:B------:R-:W-:Y:S01]  /*3a00*/  ISETP.GT.AND P0, PT, R0, 0x8, P0 ;  /* 0x000000080000780c */ /* 0x000fe20000704270 */
[----:B------:R-:W-:Y:S03]  /*3a10*/  BSSY B1, `(.L_x_96) ;  /* 0x000000a000017945 */ /* 0x000fe60003800000 */
[----:B------:R-:W-:Y:S01]  /*3a20*/  FMUL R3, R2, R59 ;  /* 0x0000003b02037220 */ /* 0x000fe20000400000 */
[----:B------:R-:W-:-:S03]  /*3a30*/  @P1 IMAD.MOV.U32 R2, RZ, RZ, R10 ;  /* 0x000000ffff021224 */ /* 0x000fc600078e000a */
[----:B------:R-:W-:-:S05]  /*3a40*/  FFMA R3, R54, R58, R3 ;  /* 0x0000003a36037223 */ /* 0x000fca0000000003 */
[----:B------:R-:W-:-:S04]  /*3a50*/  F2FP.F16.F32.PACK_AB R3, RZ, R3 ;  /* 0x00000003ff03723e */ /* 0x000fc800000000ff */
[----:B----4-:R-:W-:Y:S01]  /*3a60*/  PRMT R4, R3, 0x7610, R4 ;  /* 0x0000761003047816 */ /* 0x010fe20000000004 */
[----:B------:R-:W-:-:S05]  /*3a70*/  @P1 IMAD.MOV.U32 R3, RZ, RZ, R11 ;  /* 0x000000ffff031224 */ /* 0x000fca00078e000b */
[----:B------:R0:W-:Y:S01]  /*3a80*/  @P1 STG.E.U16 desc[UR36][R2.64+0x70], R4 ;  /* 0x0000700402001986 */ /* 0x0001e2000c101524 */
[----:B------:R-:W-:Y:S05]  /*3a90*/  @!P0 BRA `(.L_x_97) ;  /* 0x0000000000048947 */ /* 0x000fea0003800000 */
[----:B------:R4:W5:Y:S02]  /*3aa0*/  LDG.E.LTC128B.U16 R19, desc[UR36][R8.64+0x72] ;  /* 0x0000722408137981 */ /* 0x000964000c1e1520 */
.L_x_97:
[----:B------:R-:W-:Y:S05]  /*3ab0*/  BSYNC B1 ;  /* 0x0000000000017941 */ /* 0x000fea0003800000 */
.L_x_96:
[----:B------:R-:W-:Y:S05]  /*3ac0*/  @!P0 BRA `(.L_x_98) ;  /* 0x0000000800a88947 */ /* 0x000fea0003800000 */
[----:B-----5:R-:W-:-:S05]  /*3ad0*/  HADD2.F32 R0, -RZ, R19.H0_H0 ;  /* 0x20000013ff007230 */ /* 0x020fca0000004100 */
[----:B------:R-:W-:-:S04]  /*3ae0*/  FMUL R0, R0, R59 ;  /* 0x0000003b00007220 */ /* 0x000fc80000400000 */
[----:B------:R-:W-:-:S05]  /*3af0*/  FFMA R0, R55, R58, R0 ;  /* 0x0000003a37007223 */ /* 0x000fca0000000000 */
[----:B------:R-:W-:-:S05]  /*3b00*/  F2FP.F16.F32.PACK_AB R0, RZ, R0 ;  /* 0x00000000ff00723e */ /* 0x000fca00000000ff */
[----:B------:R0:W-:Y:S01]  /*3b10*/  STG.E.U16 desc[UR36][R10.64+0x72], R0 ;  /* 0x000072000a007986 */ /* 0x0001e2000c101524 */
[----:B------:R-:W-:Y:S05]  /*3b20*/  BRA `(.L_x_98) ;  /* 0x0000000800907947 */ /* 0x000fea0003800000 */
.L_x_37:
[----:B------:R-:W-:Y:S01]  /*3b30*/  ISETP.GT.AND P0, PT, R3, 0x1, PT ;  /* 0x000000010300780c */ /* 0x000fe20003f04270 */
[----:B------:R-:W-:Y:S01]  /*3b40*/  ULDC.64 UR4, c[0x0][0x5c0] ;  /* 0x0001700000047ab9 */ /* 0x000fe20000000a00 */
[-C--:B------:R-:W-:Y:S01]  /*3b50*/  FMUL R24, R24, R58.reuse ;  /* 0x0000003a18187220 */ /* 0x080fe20000400000 */
[-C--:B------:R-:W-:Y:S01]  /*3b60*/  FMUL R25, R25, R58.reuse ;  /* 0x0000003a19197220 */ /* 0x080fe20000400000 */
[----:B------:R-:W-:Y:S01]  /*3b70*/  ISETP.GT.AND P3, PT, R0, RZ, P0 ;  /* 0x000000ff0000720c */ /* 0x000fe20000764270 */
[-C--:B------:R-:W-:Y:S01]  /*3b80*/  FMUL R26, R26, R58.reuse ;  /* 0x0000003a1a1a7220 */ /* 0x080fe20000400000 */
[----:B------:R-:W-:Y:S01]  /*3b90*/  LEA R4, P4, R70, UR4, 0x1 ;  /* 0x0000000446047c11 */ /* 0x000fe2000f8808ff */
[----:B------:R-:W-:Y:S01]  /*3ba0*/  FMUL R27, R27, R58 ;  /* 0x0000003a1b1b7220 */ /* 0x000fe20000400000 */
[----:B------:R-:W-:Y:S01]  /*3bb0*/  F2FP.F16.F32.PACK_AB R24, RZ, R24 ;  /* 0x00000018ff18723e */ /* 0x000fe200000000ff */
[-C--:B------:R-:W-:Y:S01]  /*3bc0*/  FMUL R28, R28, R58.reuse ;  /* 0x0000003a1c1c7220 */ /* 0x080fe20000400000 */
[----:B------:R-:W-:Y:S01]  /*3bd0*/  LEA.HI.X R5, R70, UR5, R7, 0x1, P4 ;  /* 0x0000000546057c11 */ /* 0x000fe2000a0f0c07 */
[-C--:B------:R-:W-:Y:S01]  /*3be0*/  FMUL R29, R29, R58.reuse ;  /* 0x0000003a1d1d7220 */ /* 0x080fe20000400000 */
[----:B------:R-:W-:Y:S01]  /*3bf0*/  F2FP.F16.F32.PACK_AB R25, RZ, R25 ;  /* 0x00000019ff19723e */ /* 0x000fe200000000ff */
[-C--:B------:R-:W-:Y:S01]  /*3c00*/  FMUL R30, R30, R58.reuse ;  /* 0x0000003a1e1e7220 */ /* 0x080fe20000400000 */
[----:B------:R-:W-:Y:S01]  /*3c10*/  SHF.L.U64.HI R77, R76, 0x4, R77 ;  /* 0x000000044c4d7819 */ /* 0x000fe2000001024d */
[----:B------:R-:W-:Y:S01]  /*3c20*/  @P1 STG.E.U16 desc[UR36][R4.64], R24 ;  /* 0x0000001804001986 */ /* 0x000fe2000c101524 */
[----:B------:R-:W-:Y:S01]  /*3c30*/  ISETP.GT.AND P1, PT, R3, 0x8, PT ;  /* 0x000000080300780c */ /* 0x000fe20003f24270 */
[----:B------:R-:W-:Y:S01]  /*3c40*/  FMUL R31, R31, R58 ;  /* 0x0000003a1f1f7220 */ /* 0x000fe20000400000 */
[----:B------:R-:W-:Y:S01]  /*3c50*/  ISETP.GT.AND P4, PT, R0, 0x8, P0 ;  /* 0x000000080000780c */ /* 0x000fe20000784270 */
[----:B------:R-:W-:Y:S01]  /*3c60*/  @P3 STG.E.U16 desc[UR36][R4.64+0x2], R25 ;  /* 0x0000021904003986 */ /* 0x000fe2000c101524 */
[----:B------:R-:W-:Y:S01]  /*3c70*/  LEA R6, P3, R76, R4, 0x4 ;  /* 0x000000044c067211 */ /* 0x000fe200078620ff */
[-C--:B------:R-:W-:Y:S01]  /*3c80*/  FMUL R32, R32, R58.reuse ;  /* 0x0000003a20207220 */ /* 0x080fe20000400000 */
[C---:B------:R-:W-:Y:S01]  /*3c90*/  ISETP.GT.AND P2, PT, R0.reuse, 0x8, P2 ;  /* 0x000000080000780c */ /* 0x040fe20001744270 */
[-C--:B------:R-:W-:Y:S01]  /*3ca0*/  FMUL R33, R33, R58.reuse ;  /* 0x0000003a21217220 */ /* 0x080fe20000400000 */
[----:B------:R-:W-:Y:S01]  /*3cb0*/  ISETP.GT.AND P0, PT, R3, 0x9, PT ;  /* 0x000000090300780c */ /* 0x000fe20003f04270 */
[----:B------:R-:W-:Y:S01]  /*3cc0*/  IMAD.X R7, R77, 0x1, R5, P3 ;  /* 0x000000014d077824 */ /* 0x000fe200018e0605 */
[----:B------:R-:W-:Y:S01]  /*3cd0*/  ISETP.GT.AND P5, PT, R0, RZ, P1 ;  /* 0x000000ff0000720c */ /* 0x000fe20000fa4270 */
[-C--:B------:R-:W-:Y:S01]  /*3ce0*/  FMUL R34, R34, R58.reuse ;  /* 0x0000003a22227220 */ /* 0x080fe20000400000 */
[----:B------:R-:W-:Y:S01]  /*3cf0*/  ISETP.GT.AND P3, PT, R0, RZ, P0 ;  /* 0x000000ff0000720c */ /* 0x000fe20000764270 */
[----:B------:R-:W-:Y:S01]  /*3d00*/  FMUL R35, R35, R58 ;  /* 0x0000003a23237220 */ /* 0x000fe20000400000 */
[----:B------:R-:W-:Y:S01]  /*3d10*/  F2FP.F16.F32.PACK_AB R26, RZ, R26 ;  /* 0x0000001aff1a723e */ /* 0x000fe200000000ff */
[-C--:B------:R-:W-:Y:S01]  /*3d20*/  FMUL R36, R36, R58.reuse ;  /* 0x0000003a24247220 */ /* 0x080fe20000400000 */
[----:B------:R-:W-:Y:S01]  /*3d30*/  F2FP.F16.F32.PACK_AB R27, RZ, R27 ;  /* 0x0000001bff1b723e */ /* 0x000fe200000000ff */
[----:B------:R-:W-:Y:S01]  /*3d40*/  FMUL R37, R37, R58 ;  /* 0x0000003a25257220 */ /* 0x000fe20000400000 */
[----:B------:R-:W-:Y:S01]  /*3d50*/  F2FP.F16.F32.PACK_AB R28, RZ, R28 ;  /* 0x0000001cff1c723e */ /* 0x000fe200000000ff */
[----:B------:R-:W-:Y:S01]  /*3d60*/  @P2 STG.E.U16 desc[UR36][R6.64], R26 ;  /* 0x0000001a06002986 */ /* 0x000fe2000c101524 */
[----:B------:R-:W-:Y:S01]  /*3d70*/  F2FP.F16.F32.PACK_AB R29, RZ, R29 ;  /* 0x0000001dff1d723e */ /* 0x000fe200000000ff */
[-C--:B------:R-:W-:Y:S01]  /*3d80*/  FMUL R38, R38, R58.reuse ;  /* 0x0000003a26267220 */ /* 0x080fe20000400000 */
[C---:B------:R-:W-:Y:S01]  /*3d90*/  ISETP.GT.AND P2, PT, R0.reuse, 0x8, P1 ;  /* 0x000000080000780c */ /* 0x040fe20000f44270 */
[----:B------:R-:W-:Y:S01]  /*3da0*/  @P4 STG.E.U16 desc[UR36][R6.64+0x2], R27 ;  /* 0x0000021b06004986 */ /* 0x000fe2000c101524 */
[----:B------:R-:W-:Y:S01]  /*3db0*/  ISETP.GT.AND P1, PT, R3, 0x10, PT ;  /* 0x000000100300780c */ /* 0x000fe20003f24270 */
[----:B------:R-:W-:Y:S01]  /*3dc0*/  FMUL R39, R39, R58 ;  /* 0x0000003a27277220 */ /* 0x000fe20000400000 */
[----:B------:R-:W-:Y:S01]  /*3dd0*/  F2FP.F16.F32.PACK_AB R30, RZ, R30 ;  /* 0x0000001eff1e723e */ /* 0x000fe200000000ff */
[----:B------:R-:W-:Y:S01]  /*3de0*/  @P5 STG.E.U16 desc[UR36][R4.64+0x10], R28 ;  /* 0x0000101c04005986 */ /* 0x000fe2000c101524 */
[----:B------:R-:W-:Y:S01]  /*3df0*/  ISETP.GT.AND P4, PT, R0, RZ, P1 ;  /* 0x000000ff0000720c */ /* 0x000fe20000f84270 */
[-C--:B------:R-:W-:Y:S01]  /*3e00*/  FMUL R40, R40, R58.reuse ;  /* 0x0000003a28287220 */ /* 0x080fe20000400000 */
[----:B------:R-:W-:Y:S01]  /*3e10*/  F2FP.F16.F32.PACK_AB R31, RZ, R31 ;  /* 0x0000001fff1f723e */ /* 0x000fe200000000ff */
[----:B------:R-:W-:Y:S01]  /*3e20*/  @P3 STG.E.U16 desc[UR36][R4.64+0x12], R29 ;  /* 0x0000121d04003986 */ /* 0x000fe2000c101524 */
[----:B------:R-:W-:Y:S01]  /*3e30*/  ISETP.GT.AND P3, PT, R0, 0x8, P0 ;  /* 0x000000080000780c */ /* 0x000fe20000764270 */
[----:B------:R-:W-:Y:S01]  /*3e40*/  FMUL R41, R41, R58 ;  /* 0x0000003a29297220 */ /* 0x000fe20000400000 */
[----:B------:R-:W-:Y:S01]  /*3e50*/  ISETP.GT.AND P0, PT, R3, 0x11, PT ;  /* 0x000000110300780c */ /* 0x000fe20003f04270 */
[----:B------:R-:W-:Y:S01]  /*3e60*/  @P2 STG.E.U16 desc[UR36][R6.64+0x10], R30 ;  /* 0x0000101e06002986 */ /* 0x000fe2000c101524 */
[----:B------:R-:W-:Y:S01]  /*3e70*/  F2FP.F16.F32.PACK_AB R32, RZ, R32 ;  /* 0x00000020ff20723e */ /* 0x000fe200000000ff */
[-C--:B------:R-:W-:Y:S01]  /*3e80*/  FMUL R42, R42, R58.reuse ;  /* 0x0000003a2a2a7220 */ /* 0x080fe20000400000 */
[C---:B------:R-:W-:Y:S01]  /*3e90*/  ISETP.GT.AND P5, PT, R0.reuse, RZ, P0 ;  /* 0x000000ff0000720c */ /* 0x040fe200007a4270 */
[-C--:B------:R-:W-:Y:S01]  /*3ea0*/  FMUL R43, R43, R58.reuse ;  /* 0x0000003a2b2b7220 */ /* 0x080fe20000400000 */
[----:B------:R-:W-:Y:S01]  /*3eb0*/  ISETP.GT.AND P2, PT, R0, 0x8, P1 ;  /* 0x000000080000780c */ /* 0x000fe20000f44270 */
[-C--:B------:R-:W-:Y:S01]  /*3ec0*/  FMUL R44, R44, R58.reuse ;  /* 0x0000003a2c2c7220 */ /* 0x080fe20000400000 */
[----:B------:R-:W-:Y:S01]  /*3ed0*/  ISETP.GT.AND P1, PT, R3, 0x18, PT ;  /* 0x000000180300780c */ /* 0x000fe20003f24270 */
[-C--:B------:R-:W-:Y:S01]  /*3ee0*/  FMUL R45, R45, R58.reuse ;  /* 0x0000003a2d2d7220 */ /* 0x080fe20000400000 */
[----:B------:R-:W-:Y:S01]  /*3ef0*/  F2FP.F16.F32.PACK_AB R33, RZ, R33 ;  /* 0x00000021ff21723e */ /* 0x000fe200000000ff */
[----:B------:R-:W-:Y:S01]  /*3f00*/  @P3 STG.E.U16 desc[UR36][R6.64+0x12], R31 ;  /* 0x0000121f06003986 */ /* 0x000fe2000c101524 */
[----:B------:R-:W-:Y:S01]  /*3f10*/  ISETP.GT.AND P3, PT, R0, 0x8, P0 ;  /* 0x000000080000780c */ /* 0x000fe20000764270 */
[-C--:B------:R-:W-:Y:S01]  /*3f20*/  FMUL R46, R46, R58.reuse ;  /* 0x0000003a2e2e7220 */ /* 0x080fe20000400000 */
[----:B------:R-:W-:Y:S01]  /*3f30*/  ISETP.GT.AND P0, PT, R3, 0x19, PT ;  /* 0x000000190300780c */ /* 0x000fe20003f04270 */
[----:B------:R-:W-:Y:S01]  /*3f40*/  @P4 STG.E.U16 desc[UR36][R4.64+0x20], R32 ;  /* 0x0000202004004986 */ /* 0x000fe2000c101524 */
[C---:B------:R-:W-:Y:S01]  /*3f50*/  ISETP.GT.AND P4, PT, R0.reuse, RZ, P1 ;  /* 0x000000ff0000720c */ /* 0x040fe20000f84270 */
[----:B------:R-:W-:Y:S01]  /*3f60*/  FMUL R47, R47, R58 ;  /* 0x0000003a2f2f7220 */ /* 0x000fe20000400000 */
[----:B------:R-:W-:Y:S01]  /*3f70*/  F2FP.F16.F32.PACK_AB R34, RZ, R34 ;  /* 0x00000022ff22723e */ /* 0x000fe200000000ff */
[----:B------:R-:W-:Y:S01]  /*3f80*/  @P5 STG.E.U16 desc[UR36][R4.64+0x22], R33 ;  /* 0x0000222104005986 */ /* 0x000fe2000c101524 */
[----:B------:R-:W-:Y:S01]  /*3f90*/  ISETP.GT.AND P5, PT, R0, RZ, P0 ;  /* 0x000000ff0000720c */ /* 0x000fe200007a4270 */
[----:B------:R-:W-:Y:S01]  /*3fa0*/  FMUL R48, R48, R58 ;  /* 0x0000003a30307220 */ /* 0x000fe20000400000 */
[----:B------:R-:W-:Y:S01]  /*3fb0*/  F2FP.F16.F32.PACK_AB R35, RZ, R35 ;  /* 0x00000023ff23723e */ /* 0x000fe200000000ff */
[----:B------:R-:W-:Y:S01]  /*3fc0*/  @P2 STG.E.U16 desc[UR36][R6.64+0x20], R34 ;  /* 0x0000202206002986 */ /* 0x000fe2000c101524 */
[----:B------:R-:W-:Y:S01]  /*3fd0*/  F2FP.F16.F32.PACK_AB R36, RZ, R36 ;  /* 0x00000024ff24723e */ /* 0x000fe200000000ff */
[-C--:B------:R-:W-:Y:S01]  /*3fe0*/  FMUL R49, R49, R58.reuse ;  /* 0x0000003a31317220 */ /* 0x080fe20000400000 */
[----:B------:R-:W-:Y:S01]  /*3ff0*/  ISETP.GT.AND P2, PT, R0, 0x8, P1 ;  /* 0x000000080000780c */ /* 0x000fe20000f44270 */
[----:B------:R-:W-:Y:S01]  /*4000*/  @P3 STG.E.U16 desc[UR36][R6.64+0x22], R35 ;  /* 0x0000222306003986 */ /* 0x000fe2000c101524 */
[----:B------:R-:W-:Y:S01]  /*4010*/  ISETP.GT.AND P1, PT, R3, 0x20, PT ;  /* 0x000000200300780c */ /* 0x000fe20003f24270 */
[-C--:B------:R-:W-:Y:S01]  /*4020*/  FMUL R50, R50, R58.reuse ;  /* 0x0000003a32327220 */ /* 0x080fe20000400000 */
[----:B------:R-:W-:Y:S01]  /*4030*/  F2FP.F16.F32.PACK_AB R37, RZ, R37 ;  /* 0x00000025ff25723e */ /* 0x000fe200000000ff */
[----:B------:R-:W-:Y:S01]  /*4040*/  @P4 STG.E.U16 desc[UR36][R4.64+0x30], R36 ;  /* 0x0000302404004986 */ /* 0x000fe2000c101524 */
[C---:B------:R-:W-:Y:S01]  /*4050*/  ISETP.GT.AND P3, PT, R0.reuse, 0x8, P0 ;  /* 0x000000080000780c */ /* 0x040fe20000764270 */
[-C--:B------:R-:W-:Y:S01]  /*4060*/  FMUL R51, R51, R58.reuse ;  /* 0x0000003a33337220 */ /* 0x080fe20000400000 */
[----:B------:R-:W-:Y:S01]  /*4070*/  ISETP.GT.AND P0, PT, R3, 0x21, PT ;  /* 0x000000210300780c */ /* 0x000fe20003f04270 */
[----:B------:R-:W-:Y:S01]  /*4080*/  @P5 STG.E.U16 desc[UR36][R4.64+0x32], R37 ;  /* 0x0000322504005986 */ /* 0x000fe2000c101524 */
        /* <DEDUP_REMOVED lines=10> */
[----:B------:R-:W-:-:S02]  /*4130*/  F2FP.F16.F32.PACK_AB R41, RZ, R41 ;  /* 0x00000029ff29723e */ /* 0x000fc400000000ff */
[C---:B------:R-:W-:Y:S01]  /*4140*/  ISETP.GT.AND P1, PT, R0.reuse, 0x8, P1 ;  /* 0x000000080000780c */ /* 0x040fe20000f24270 */
[----:B------:R-:W-:Y:S01]  /*4150*/  @P3 STG.E.U16 desc[UR36][R6.64+0x32], R39 ;  /* 0x0000322706003986 */ /* 0x000fe2000c101524 */
[C---:B------:R-:W-:Y:S02]  /*4160*/  ISETP.GT.AND P2, PT, R0.reuse, 0x8, P0 ;  /* 0x000000080000780c */ /* 0x040fe40000744270 */
[C---:B------:R-:W-:Y:S01]  /*4170*/  ISETP.GT.AND P0, PT, R3.reuse, 0x29, PT ;  /* 0x000000290300780c */ /* 0x040fe20003f04270 */
[----:B------:R-:W-:Y:S01]  /*4180*/  @P4 STG.E.U16 desc[UR36][R4.64+0x40], R40 ;  /* 0x0000402804004986 */ /* 0x000fe2000c101524 */
[----:B------:R-:W-:Y:S02]  /*4190*/  ISETP.GT.AND P4, PT, R3, 0x28, PT ;  /* 0x000000280300780c */ /* 0x000fe40003f84270 */
[----:B------:R-:W-:Y:S01]  /*41a0*/  F2FP.F16.F32.PACK_AB R42, RZ, R42 ;  /* 0x0000002aff2a723e */ /* 0x000fe200000000ff */
[----:B------:R-:W-:Y:S01]  /*41b0*/  @P5 STG.E.U16 desc[UR36][R4.64+0x42], R41 ;  /* 0x0000422904005986 */ /* 0x000fe2000c101524 */
[----:B------:R-:W-:-:S02]  /*41c0*/  ISETP.GT.AND P5, PT, R0, RZ, P4 ;  /* 0x000000ff0000720c */ /* 0x000fc400027a4270 */
[C---:B------:R-:W-:Y:S01]  /*41d0*/  ISETP.GT.AND P3, PT, R0.reuse, RZ, P0 ;  /* 0x000000ff0000720c */ /* 0x040fe20000764270 */
[----:B------:R-:W-:Y:S01]  /*41e0*/  @P1 STG.E.U16 desc[UR36][R6.64+0x40], R42 ;  /* 0x0000402a06001986 */ /* 0x000fe2000c101524 */
[----:B------:R-:W-:Y:S02]  /*41f0*/  F2FP.F16.F32.PACK_AB R43, RZ, R43 ;  /* 0x0000002bff2b723e */ /* 0x000fe400000000ff */
[----:B------:R-:W-:Y:S02]  /*4200*/  F2FP.F16.F32.PACK_AB R44, RZ, R44 ;  /* 0x0000002cff2c723e */ /* 0x000fe400000000ff */
[C---:B------:R-:W-:Y:S01]  /*4210*/  ISETP.GT.AND P4, PT, R0.reuse, 0x8, P4 ;  /* 0x000000080000780c */ /* 0x040fe20002784270 */
[----:B------:R-:W-:Y:S01]  /*4220*/  @P2 STG.E.U16 desc[UR36][R6.64+0x42], R43 ;  /* 0x0000422b06002986 */ /* 0x000fe2000c101524 */
[----:B------:R-:W-:Y:S02]  /*4230*/  F2FP.F16.F32.PACK_AB R45, RZ, R45 ;  /* 0x0000002dff2d723e */ /* 0x000fe400000000ff */
[----:B------:R-:W-:Y:S01]  /*4240*/  ISETP.GT.AND P2, PT, R3, 0x31, PT ;  /* 0x000000310300780c */ /* 0x000fe20003f44270 */
[----:B------:R-:W-:Y:S01]  /*4250*/  @P5 STG.E.U16 desc[UR36][R4.64+0x50], R44 ;  /* 0x0000502c04005986 */ /* 0x000fe2000c101524 */
[----:B------:R-:W-:-:S02]  /*4260*/  ISETP.GT.AND P5, PT, R0, 0x8, P0 ;  /* 0x000000080000780c */ /* 0x000fc400007a4270 */
[C---:B------:R-:W-:Y:S01]  /*4270*/  ISETP.GT.AND P1, PT, R3.reuse, 0x38, PT ;  /* 0x000000380300780c */ /* 0x040fe20003f24270 */
[----:B------:R-:W-:Y:S01]  /*4280*/  @P3 STG.E.U16 desc[UR36][R4.64+0x52], R45 ;  /* 0x0000522d04003986 */ /* 0x000fe2000c101524 */
[C---:B------:R-:W-:Y:S02]  /*4290*/  ISETP.GT.AND P3, PT, R3.reuse, 0x30, PT ;  /* 0x000000300300780c */ /* 0x040fe40003f64270 */
[----:B------:R-:W-:Y:S01]  /*42a0*/  ISETP.GT.AND P0, PT, R3, 0x39, PT ;  /* 0x000000390300780c */ /* 0x000fe20003f04270 */
[----:B------:R-:W-:Y:S01]  /*42b0*/  @P4 IMAD.MOV.U32 R2, RZ, RZ, R6 ;  /* 0x000000ffff024224 */ /* 0x000fe200078e0006 */
[----:B------:R-:W-:Y:S01]  /*42c0*/  F2FP.F16.F32.PACK_AB R46, RZ, R46 ;  /* 0x0000002eff2e723e */ /* 0x000fe200000000ff */
[----:B------:R-:W-:Y:S01]  /*42d0*/  @P4 IMAD.MOV.U32 R3, RZ, RZ, R7 ;  /* 0x000000ffff034224 */ /* 0x000fe200078e0007 */
[----:B------:R-:W-:Y:S02]  /*42e0*/  F2FP.F16.F32.PACK_AB R47, RZ, R47 ;  /* 0x0000002fff2f723e */ /* 0x000fe400000000ff */
[----:B------:R-:W-:-:S02]  /*42f0*/  F2FP.F16.F32.PACK_AB R48, RZ, R48 ;  /* 0x00000030ff30723e */ /* 0x000fc400000000ff */
[----:B------:R1:W-:Y:S01]  /*4300*/  @P4 STG.E.U16 desc[UR36][R2.64+0x50], R46 ;  /* 0x0000502e02004986 */ /* 0x0003e2000c101524 */
[C---:B------:R-:W-:Y:S02]  /*4310*/  ISETP.GT.AND P4, PT, R0.reuse, RZ, P2 ;  /* 0x000000ff0000720c */ /* 0x040fe40001784270 */
[----:B------:R-:W-:Y:S02]  /*4320*/  F2FP.F16.F32.PACK_AB R49, RZ, R49 ;  /* 0x00000031ff31723e */ /* 0x000fe400000000ff */
[----:B------:R-:W-:Y:S02]  /*4330*/  ISETP.GT.AND P2, PT, R0, 0x8, P2 ;  /* 0x000000080000780c */ /* 0x000fe40001744270 */
[----:B------:R-:W-:Y:S02]  /*4340*/  F2FP.F16.F32.PACK_AB R50, RZ, R50 ;  /* 0x00000032ff32723e */ /* 0x000fe400000000ff */
[----:B------:R-:W-:Y:S02]  /*4350*/  F2FP.F16.F32.PACK_AB R51, RZ, R51 ;  /* 0x00000033ff33723e */ /* 0x000fe400000000ff */
[----:B------:R-:W-:Y:S01]  /*4360*/  F2FP.F16.F32.PACK_AB R52, RZ, R52 ;  /* 0x00000034ff34723e */ /* 0x000fe200000000ff */
[----:B-1----:R-:W-:Y:S01]  /*4370*/  @P5 IMAD.MOV.U32 R2, RZ, RZ, R6 ;  /* 0x000000ffff025224 */ /* 0x002fe200078e0006 */
[----:B------:R-:W-:Y:S01]  /*4380*/  F2FP.F16.F32.PACK_AB R53, RZ, R53 ;  /* 0x00000035ff35723e */ /* 0x000fe200000000ff */
[----:B------:R-:W-:Y:S01]  /*4390*/  @P5 IMAD.MOV.U32 R3, RZ, RZ, R7 ;  /* 0x000000ffff035224 */ /* 0x000fe200078e0007 */
[----:B------:R-:W-:-:S02]  /*43a0*/  F2FP.F16.F32.PACK_AB R54, RZ, R54 ;  /* 0x00000036ff36723e */ /* 0x000fc400000000ff */
[----:B------:R-:W-:Y:S02]  /*43b0*/  F2FP.F16.F32.PACK_AB R55, RZ, R55 ;  /* 0x00000037ff37723e */ /* 0x000fe400000000ff */
[----:B------:R1:W-:Y:S01]  /*43c0*/  @P5 STG.E.U16 desc[UR36][R2.64+0x52], R47 ;  /* 0x0000522f02005986 */ /* 0x0003e2000c101524 */
[C---:B------:R-:W-:Y:S02]  /*43d0*/  ISETP.GT.AND P5, PT, R0.reuse, RZ, P3 ;  /* 0x000000ff0000720c */ /* 0x040fe40001fa4270 */
[----:B------:R-:W-:-:S11]  /*43e0*/  ISETP.GT.AND P3, PT, R0, 0x8, P3 ;  /* 0x000000080000780c */ /* 0x000fd60001f64270 */
[----:B-1----:R-:W-:Y:S02]  /*43f0*/  @P5 IMAD.MOV.U32 R2, RZ, RZ, R4 ;  /* 0x000000ffff025224 */ /* 0x002fe400078e0004 */
[----:B------:R-:W-:-:S05]  /*4400*/  @P5 IMAD.MOV.U32 R3, RZ, RZ, R5 ;  /* 0x000000ffff035224 */ /* 0x000fca00078e0005 */
[----:B------:R1:W-:Y:S01]  /*4410*/  @P5 STG.E.U16 desc[UR36][R2.64+0x60], R48 ;  /* 0x0000603002005986 */ /* 0x0003e2000c101524 */
[C---:B------:R-:W-:Y:S02]  /*4420*/  ISETP.GT.AND P5, PT, R0.reuse, RZ, P0 ;  /* 0x000000ff0000720c */ /* 0x040fe400007a4270 */
[----:B------:R-:W-:Y:S01]  /*4430*/  ISETP.GT.AND P0, PT, R0, 0x8, P0 ;  /* 0x000000080000780c */ /* 0x000fe20000704270 */
[----:B-1----:R-:W-:Y:S02]  /*4440*/  @P4 IMAD.MOV.U32 R2, RZ, RZ, R4 ;  /* 0x000000ffff024224 */ /* 0x002fe400078e0004 */
[----:B------:R-:W-:-:S05]  /*4450*/  @P4 IMAD.MOV.U32 R3, RZ, RZ, R5 ;  /* 0x000000ffff034224 */ /* 0x000fca00078e0005 */
[----:B------:R1:W-:Y:S01]  /*4460*/  @P4 STG.E.U16 desc[UR36][R2.64+0x62], R49 ;  /* 0x0000623102004986 */ /* 0x0003e2000c101524 */
[C---:B------:R-:W-:Y:S02]  /*4470*/  ISETP.GT.AND P4, PT, R0.reuse, RZ, P1 ;  /* 0x000000ff0000720c */ /* 0x040fe40000f84270 */
[----:B------:R-:W-:Y:S01]  /*4480*/  ISETP.GT.AND P1, PT, R0, 0x8, P1 ;  /* 0x000000080000780c */ /* 0x000fe20000f24270 */
[----:B-1----:R-:W-:Y:S02]  /*4490*/  @P3 IMAD.MOV.U32 R2, RZ, RZ, R6 ;  /* 0x000000ffff023224 */ /* 0x002fe400078e0006 */
[----:B------:R-:W-:-:S05]  /*44a0*/  @P3 IMAD.MOV.U32 R3, RZ, RZ, R7 ;  /* 0x000000ffff033224 */ /* 0x000fca00078e0007 */
[----:B------:R1:W-:Y:S02]  /*44b0*/  @P3 STG.E.U16 desc[UR36][R2.64+0x60], R50 ;  /* 0x0000603202003986 */ /* 0x0003e4000c101524 */
[----:B-1----:R-:W-:Y:S02]  /*44c0*/  @P2 IMAD.MOV.U32 R2, RZ, RZ, R6 ;  /* 0x000000ffff022224 */ /* 0x002fe400078e0006 */
[----:B------:R-:W-:-:S05]  /*44d0*/  @P2 IMAD.MOV.U32 R3, RZ, RZ, R7 ;  /* 0x000000ffff032224 */ /* 0x000fca00078e0007 */
[----:B------:R1:W-:Y:S02]  /*44e0*/  @P2 STG.E.U16 desc[UR36][R2.64+0x62], R51 ;  /* 0x0000623302002986 */ /* 0x0003e4000c101524 */
[----:B-1----:R-:W-:Y:S02]  /*44f0*/  @P4 IMAD.MOV.U32 R2, RZ, RZ, R4 ;  /* 0x000000ffff024224 */ /* 0x002fe400078e0004 */
[----:B------:R-:W-:-:S05]  /*4500*/  @P4 IMAD.MOV.U32 R3, RZ, RZ, R5 ;  /* 0x000000ffff034224 */ /* 0x000fca00078e0005 */
[----:B------:R1:W-:Y:S04]  /*4510*/  @P4 STG.E.U16 desc[UR36][R2.64+0x70], R52 ;  /* 0x0000703402004986 */ /* 0x0003e8000c101524 */
[----:B------:R2:W-:Y:S01]  /*4520*/  @P5 STG.E.U16 desc[UR36][R4.64+0x72], R53 ;  /* 0x0000723504005986 */ /* 0x0005e2000c101524 */
[----:B-1----:R-:W-:Y:S02]  /*4530*/  @P1 IMAD.MOV.U32 R2, RZ, RZ, R6 ;  /* 0x000000ffff021224 */ /* 0x002fe400078e0006 */
[----:B------:R-:W-:-:S05]  /*4540*/  @P1 IMAD.MOV.U32 R3, RZ, RZ, R7 ;  /* 0x000000ffff031224 */ /* 0x000fca00078e0007 */
[----:B------:R2:W-:Y:S04]  /*4550*/  @P1 STG.E.U16 desc[UR36][R2.64+0x70], R54 ;  /* 0x0000703602001986 */ /* 0x0005e8000c101524 */
[----:B------:R2:W-:Y:S02]  /*4560*/  @P0 STG.E.U16 desc[UR36][R6.64+0x72], R55 ;  /* 0x0000723706000986 */ /* 0x0005e4000c101524 */
.L_x_98:
[----:B------:R-:W-:Y:S05]  /*4570*/  BSYNC B0 ;  /* 0x0000000000007941 */ /* 0x000fea0003800000 */
.L_x_36:
[----:B0-2---:R-:W2:Y:S01]  /*4580*/  LDL.64 R2, [R1] ;  /* 0x0000000001027983 */ /* 0x005ea20000100a00 */
[----:B------:R-:W-:Y:S01]  /*4590*/  ULDC.64 UR4, c[0x0][0x650] ;  /* 0x0001940000047ab9 */ /* 0x000fe20000000a00 */
[----:B------:R0:W-:Y:S01]  /*45a0*/  SYNCS.ARRIVE.TRANS64.A1T0 RZ, [R66+UR47], RZ ;  /* 0x000000ff42ff79a7 */ /* 0x0001e2000810002f */
[----:B------:R-:W-:Y:S01]  /*45b0*/  PRMT R0, RZ, 0x7610, R0 ;  /* 0x00007610ff007816 */ /* 0x000fe20000000000 */
[----:B-----5:R-:W-:Y:S02]  /*45c0*/  IMAD.MOV.U32 R19, RZ, RZ, -0x1 ;  /* 0xffffffffff137424 */ /* 0x020fe400078e00ff */
[----:B------:R-:W-:Y:S01]  /*45d0*/  IMAD.MOV.U32 R22, RZ, RZ, -0x1 ;  /* 0xffffffffff167424 */ /* 0x000fe200078e00ff */
[----:B--2---:R-:W-:-:S04]  /*45e0*/  LEA R18, P0, R2, R18, 0x1 ;  /* 0x0000001202127211 */ /* 0x004fc800078008ff */
[----:B------:R-:W-:Y:S01]  /*45f0*/  LEA.HI.X R17, R2, R17, R23, 0x1, P0 ;  /* 0x0000001102117211 */ /* 0x000fe200000f0c17 */
[----:B------:R-:W-:Y:S01]  /*4600*/  IMAD.MOV.U32 R2, RZ, RZ, -0x1 ;  /* 0xffffffffff027424 */ /* 0x000fe200078e00ff */
[----:B------:R-:W-:-:S04]  /*4610*/  ISETP.GE.U32.AND P0, PT, R18, UR4, PT ;  /* 0x0000000412007c0c */ /* 0x000fc8000bf06070 */
[----:B------:R-:W-:-:S13]  /*4620*/  ISETP.GE.U32.AND.EX P0, PT, R17, UR5, PT, P0 ;  /* 0x0000000511007c0c */ /* 0x000fda000bf06100 */
[----:B0-----:R-:W-:Y:S05]  /*4630*/  @P0 BRA `(.L_x_99) ;  /* 0x0000000400700947 */ /* 0x001fea0003800000 */
[----:B-1----:R-:W0:Y:S01]  /*4640*/  S2R R10, SR_CTAID.X ;  /* 0x00000000000a7919 */ /* 0x002e220000002500 */
[----:B---34-:R-:W1:Y:S01]  /*4650*/  LDC.64 R8, c[0x0][0x628] ;  /* 0x00018a00ff087b82 */ /* 0x018e620000000a00 */
[----:B------:R-:W-:Y:S01]  /*4660*/  ULDC UR4, c[0x0][0x150] ;  /* 0x0000540000047ab9 */ /* 0x000fe20000000800 */
[----:B------:R-:W-:Y:S01]  /*4670*/  IMAD.MOV.U32 R6, RZ, RZ, R18 ;  /* 0x000000ffff067224 */ /* 0x000fe200078e0012 */
[----:B------:R-:W2:Y:S01]  /*4680*/  S2R R20, SR_CTAID.Y ;  /* 0x0000000000147919 */ /* 0x000ea20000002600 */
[----:B------:R-:W-:-:S04]  /*4690*/  IMAD.MOV.U32 R7, RZ, RZ, R17 ;  /* 0x000000ffff077224 */ /* 0x000fc800078e0011 */
[----:B------:R-:W3:Y:S08]  /*46a0*/  LDC R15, c[0x0][0x144] ;  /* 0x00005100ff0f7b82 */ /* 0x000ef00000000800 */
[----:B------:R-:W4:Y:S08]  /*46b0*/  LDC R0, c[0x0][0x630] ;  /* 0x00018c00ff007b82 */ /* 0x000f300000000800 */
[----:B------:R-:W2:Y:S01]  /*46c0*/  LDC.64 R12, c[0x0][0x620] ;  /* 0x00018800ff0c7b82 */ /* 0x000ea20000000a00 */
[----:B-1----:R-:W-:-:S04]  /*46d0*/  ISETP.NE.U32.AND P0, PT, R8, RZ, PT ;  /* 0x000000ff0800720c */ /* 0x002fc80003f05070 */
[----:B------:R-:W-:Y:S02]  /*46e0*/  ISETP.NE.AND.EX P0, PT, R9, RZ, PT, P0 ;  /* 0x000000ff0900720c */ /* 0x000fe40003f05300 */
[----:B0-----:R-:W-:-:S05]  /*46f0*/  I2FP.F32.U32 R2, R10 ;  /* 0x0000000a00027245 */ /* 0x001fca0000201000 */
[----:B------:R-:W-:-:S04]  /*4700*/  FMUL R2, R2, UR4 ;  /* 0x0000000402027c20 */ /* 0x000fc80008400000 */
[----:B------:R0:W1:Y:S02]  /*4710*/  F2I.U32.TRUNC.NTZ R14, R2 ;  /* 0x00000002000e7305 */ /* 0x000064000020f000 */
[----:B---34-:R-:W-:Y:S05]  /*4720*/  @!P0 BRA `(.L_x_100) ;  /* 0x0000000000288947 */ /* 0x018fea0003800000 */
[----:B------:R-:W3:Y:S02]  /*4730*/  LDC R3, c[0x0][0x634] ;  /* 0x00018d00ff037b82 */ /* 0x000ee40000000800 */
[----:B---3--:R-:W-:-:S05]  /*4740*/  IADD3 R7, P0, R18, R3, RZ ;  /* 0x0000000312077210 */ /* 0x008fca0007f1e0ff */
[----:B------:R-:W-:-:S04]  /*4750*/  IMAD.X R11, RZ, RZ, R17, P0 ;  /* 0x000000ffff0b7224 */ /* 0x000fc800000e0611 */
[----:B0-----:R-:W-:-:S04]  /*4760*/  IMAD.WIDE.U32 R2, R11, R8, RZ ;  /* 0x000000080b027225 */ /* 0x001fc800078e00ff */
[----:B------:R-:W-:-:S04]  /*4770*/  IMAD.WIDE.U32 R4, P0, R7, R9, R2 ;  /* 0x0000000907047225 */ /* 0x000fc80007800002 */
[----:B------:R-:W-:-:S04]  /*4780*/  IMAD.WIDE.U32 R2, R7, R8, RZ ;  /* 0x0000000807027225 */ /* 0x000fc800078e00ff */
[----:B------:R-:W-:Y:S01]  /*4790*/  IMAD.X R7, RZ, RZ, RZ, P0 ;  /* 0x000000ffff077224 */ /* 0x000fe200000e06ff */
[----:B------:R-:W-:Y:S01]  /*47a0*/  IADD3 RZ, P0, R3, R4, RZ ;  /* 0x0000000403ff7210 */ /* 0x000fe20007f1e0ff */
[----:B------:R-:W-:-:S04]  /*47b0*/  IMAD.MOV.U32 R6, RZ, RZ, R5 ;  /* 0x000000ffff067224 */ /* 0x000fc800078e0005 */
[----:B------:R-:W-:-:S08]  /*47c0*/  IMAD.WIDE.U32.X R6, R11, R9, R6, P0 ;  /* 0x000000090b067225 */ /* 0x000fd000000e0406 */
.L_x_100:
[----:B------:R-:W3:Y:S01]  /*47d0*/  LDC.64 R26, c[0x0][0x640] ;  /* 0x00019000ff1a7b82 */ /* 0x000ee20000000a00 */
[-C--:B------:R-:W-:Y:S01]  /*47e0*/  SHF.R.U64 R11, R6, R0.reuse, R7 ;  /* 0x00000000060b7219 */ /* 0x080fe20000001207 */
[----:B------:R-:W-:Y:S01]  /*47f0*/  IMAD.MOV.U32 R19, RZ, RZ, R17 ;  /* 0x000000ffff137224 */ /* 0x000fe200078e0011 */
[----:B------:R-:W-:Y:S01]  /*4800*/  SHF.R.U32.HI R0, RZ, R0, R7 ;  /* 0x00000000ff007219 */ /* 0x000fe20000011607 */
[----:B-1----:R-:W-:Y:S01]  /*4810*/  IMAD.MOV R14, RZ, RZ, -R14 ;  /* 0x000000ffff0e7224 */ /* 0x002fe200078e0a0e */
[----:B------:R-:W-:Y:S01]  /*4820*/  IADD3 R5, P0, RZ, -R11, RZ ;  /* 0x8000000bff057210 */ /* 0x000fe20007f1e0ff */
[----:B------:R-:W-:Y:S01]  /*4830*/  ULDC UR4, c[0x0][0x154] ;  /* 0x0000550000047ab9 */ /* 0x000fe20000000800 */
[----:B------:R-:W-:Y:S01]  /*4840*/  IMAD.MOV.U32 R7, RZ, RZ, 0x1 ;  /* 0x00000001ff077424 */ /* 0x000fe200078e00ff */
[----:B------:R-:W1:Y:S01]  /*4850*/  LDC R4, c[0x0][0x618] ;  /* 0x00018600ff047b82 */ /* 0x000e620000000800 */
[----:B------:R-:W-:Y:S02]  /*4860*/  IMAD R22, R15, R14, R10 ;  /* 0x0000000e0f167224 */ /* 0x000fe400078e020a */
[----:B------:R-:W-:-:S04]  /*4870*/  IMAD.X R3, RZ, RZ, ~R0, P0 ;  /* 0x000000ffff037224 */ /* 0x000fc800000e0e00 */
[-C--:B--2---:R-:W-:Y:S01]  /*4880*/  IMAD R0, R3, R12.reuse, RZ ;  /* 0x0000000c03007224 */ /* 0x084fe200078e02ff */
[----:B------:R-:W2:Y:S01]  /*4890*/  LDC R6, c[0x0][0x608] ;  /* 0x00018200ff067b82 */ /* 0x000ea20000000800 */
[----:B0-----:R-:W-:-:S04]  /*48a0*/  IMAD.WIDE.U32 R2, R5, R12, R18 ;  /* 0x0000000c05027225 */ /* 0x001fc800078e0012 */
[----:B------:R-:W-:Y:S01]  /*48b0*/  IMAD R5, R5, R13, R0 ;  /* 0x0000000d05057224 */ /* 0x000fe200078e0200 */
[----:B------:R-:W-:Y:S02]  /*48c0*/  I2FP.F32.U32 R0, R20 ;  /* 0x0000001400007245 */ /* 0x000fe40000201000 */
[----:B------:R-:W0:Y:S01]  /*48d0*/  LDC R24, c[0x0][0x658] ;  /* 0x00019600ff187b82 */ /* 0x000e220000000800 */
[----:B------:R-:W-:Y:S01]  /*48e0*/  IMAD.IADD R3, R3, 0x1, R5 ;  /* 0x0000000103037824 */ /* 0x000fe200078e0205 */
[----:B---3--:R-:W-:Y:S01]  /*48f0*/  ISETP.NE.U32.AND P0, PT, R26, RZ, PT ;  /* 0x000000ff1a00720c */ /* 0x008fe20003f05070 */
[----:B------:R-:W-:Y:S01]  /*4900*/  FMUL R0, R0, UR4 ;  /* 0x0000000400007c20 */ /* 0x000fe20008400000 */
[----:B------:R-:W-:Y:S02]  /*4910*/  IMAD.MOV.U32 R5, RZ, RZ, -0x1 ;  /* 0xffffffffff057424 */ /* 0x000fe400078e00ff */
[----:B------:R-:W-:Y:S01]  /*4920*/  ISETP.NE.AND.EX P0, PT, R27, RZ, PT, P0 ;  /* 0x000000ff1b00720c */ /* 0x000fe20003f05300 */
[----:B------:R3:W4:Y:S01]  /*4930*/  F2I.U32.TRUNC.NTZ R12, R0 ;  /* 0x00000000000c7305 */ /* 0x000722000020f000 */
[----:B------:R-:W3:Y:S01]  /*4940*/  LDC R15, c[0x0][0x148] ;  /* 0x00005200ff0f7b82 */ /* 0x000ee20000000800 */
[----:B-1----:R-:W-:-:S02]  /*4950*/  SHF.R.U64 R10, R2, R4, R3 ;  /* 0x00000004020a7219 */ /* 0x002fc40000001203 */
[----:B------:R-:W-:-:S05]  /*4960*/  SHF.R.U32.HI R3, RZ, R4, R3 ;  /* 0x00000004ff037219 */ /* 0x000fca0000011603 */
[----:B------:R-:W1:Y:S01]  /*4970*/  LDC R14, c[0x0][0x600] ;  /* 0x00018000ff0e7b82 */ /* 0x000e620000000800 */
[-CC-:B--2---:R-:W-:Y:S02]  /*4980*/  SHF.R.U64 R8, R10, R6.reuse, R3.reuse ;  /* 0x000000060a087219 */ /* 0x184fe40000001203 */
[----:B------:R-:W-:-:S05]  /*4990*/  SHF.R.U32.HI R3, RZ, R6, R3 ;  /* 0x00000006ff037219 */ /* 0x000fca0000011603 */
[----:B------:R-:W2:Y:S01]  /*49a0*/  LDC R21, c[0x0][0x648] ;  /* 0x00019200ff157b82 */ /* 0x000ea20000000800 */
[-CC-:B0-----:R-:W-:Y:S02]  /*49b0*/  SHF.R.U64 R13, R8, R24.reuse, R3.reuse ;  /* 0x00000018080d7219 */ /* 0x181fe40000001203 */
[-C--:B------:R-:W-:Y:S02]  /*49c0*/  SHF.L.U32 R5, R5, R24.reuse, RZ ;  /* 0x0000001805057219 */ /* 0x080fe400000006ff */
[-C--:B------:R-:W-:Y:S01]  /*49d0*/  SHF.R.U32.HI R3, RZ, R24.reuse, R3 ;  /* 0x00000018ff037219 */ /* 0x080fe20000011603 */
[----:B------:R-:W-:Y:S01]  /*49e0*/  IMAD.MOV.U32 R2, RZ, RZ, R13 ;  /* 0x000000ffff027224 */ /* 0x000fe200078e000d */
[----:B------:R-:W-:Y:S01]  /*49f0*/  SHF.L.U32 R24, R7, R24, RZ ;  /* 0x0000001807187219 */ /* 0x000fe200000006ff */
[----:B------:R-:W0:Y:S01]  /*4a00*/  LDC R25, c[0x0][0x638] ;  /* 0x00018e00ff197b82 */ /* 0x000e220000000800 */
[----:B------:R-:W-:-:S07]  /*4a10*/  LOP3.LUT R19, RZ, R5, RZ, 0x33, !PT ;  /* 0x00000005ff137212 */ /* 0x000fce00078e33ff */
[----:B------:R-:W0:Y:S01]  /*4a20*/  LDC R28, c[0x0][0x610] ;  /* 0x00018400ff1c7b82 */ /* 0x000e220000000800 */
[----:B----4-:R-:W-:Y:S05]  /*4a30*/  @!P0 BRA `(.L_x_101) ;  /* 0x0000000000288947 */ /* 0x010fea0003800000 */
[----:B---3--:R-:W3:Y:S02]  /*4a40*/  LDC R0, c[0x0][0x64c] ;  /* 0x00019300ff007b82 */ /* 0x008ee40000000800 */
[----:B---3--:R-:W-:-:S05]  /*4a50*/  IADD3 R7, P0, R13, R0, RZ ;  /* 0x000000000d077210 */ /* 0x008fca0007f1e0ff */
        /* <DEDUP_REMOVED lines=8> */
.L_x_101:
[----:B------:R-:W4:Y:S01]  /*4ae0*/  LDC R4, c[0x0][0x65c] ;  /* 0x00019700ff047b82 */ /* 0x000f220000000800 */
[----:B--23--:R-:W-:Y:S01]  /*4af0*/  SHF.R.U64 R0, R2, R21, R3 ;  /* 0x0000001502007219 */ /* 0x00cfe20000001203 */
[----:B-1----:R-:W-:Y:S01]  /*4b00*/  VIADD R3, R14, 0xffffffff ;  /* 0xffffffff0e037836 */ /* 0x002fe20000000000 */
[----:B------:R-:W-:Y:S01]  /*4b10*/  LOP3.LUT R19, R8, R19, RZ, 0xc0, !PT ;  /* 0x0000001308137212 */ /* 0x000fe200078ec0ff */
[----:B------:R-:W-:Y:S02]  /*4b20*/  IMAD.MOV R12, RZ, RZ, -R12 ;  /* 0x000000ffff0c7224 */ /* 0x000fe400078e0a0c */
[----:B------:R-:W-:Y:S01]  /*4b30*/  IMAD.MOV R2, RZ, RZ, -R0 ;  /* 0x000000ffff027224 */ /* 0x000fe200078e0a00 */
[----:B------:R-:W-:Y:S01]  /*4b40*/  LOP3.LUT R3, R10, R3, RZ, 0xc0, !PT ;  /* 0x000000030a037212 */ /* 0x000fe200078ec0ff */
[----:B------:R-:W-:Y:S02]  /*4b50*/  IMAD R19, R24, R0, R19 ;  /* 0x0000000018137224 */ /* 0x000fe400078e0213 */
[----:B0-----:R-:W-:-:S04]  /*4b60*/  IMAD R0, R2, R25, R13 ;  /* 0x0000001902007224 */ /* 0x001fc800078e020d */
[----:B------:R-:W-:Y:S01]  /*4b70*/  IMAD R2, R0, R14, R3 ;  /* 0x0000000e00027224 */ /* 0x000fe200078e0203 */
[----:B----4-:R-:W-:Y:S01]  /*4b80*/  ISETP.NE.AND P0, PT, R4, 0x1, PT ;  /* 0x000000010400780c */ /* 0x010fe20003f05270 */
[----:B------:R-:W-:-:S05]  /*4b90*/  IMAD.MOV.U32 R4, RZ, RZ, 0x1 ;  /* 0x00000001ff047424 */ /* 0x000fca00078e00ff */
[----:B------:R-:W-:-:S07]  /*4ba0*/  PRMT R0, R4, 0x7610, R0 ;  /* 0x0000761004007816 */ /* 0x000fce0000000000 */
[----:B------:R-:W-:-:S04]  /*4bb0*/  @P0 IMAD R22, R15, R12, R20 ;  /* 0x0000000c0f160224 */ /* 0x000fc800078e0214 */
[----:B------:R-:W-:-:S05]  /*4bc0*/  IMAD R19, R19, R28, R22 ;  /* 0x0000001c13137224 */ /* 0x000fca00078e0216 */
[----:B------:R-:W-:Y:S02]  /*4bd0*/  SEL R22, R2, R19, !P0 ;  /* 0x0000001302167207 */ /* 0x000fe40004000000 */
[----:B------:R-:W-:Y:S01]  /*4be0*/  SEL R19, R19, R2, !P0 ;  /* 0x0000000213137207 */ /* 0x000fe20004000000 */
[----:B------:R-:W-:-:S07]  /*4bf0*/  IMAD.MOV.U32 R2, RZ, RZ, R11 ;  /* 0x000000ffff027224 */ /* 0x000fce00078e000b */
.L_x_99:
[----:B------:R-:W-:Y:S02]  /*4c00*/  LOP3.LUT P0, RZ, R0, 0xff, RZ, 0xc0, !PT ;  /* 0x000000ff00ff7812 */ /* 0x000fe4000780c0ff */
[----:B------:R-:W-:-:S11]  /*4c10*/  LOP3.LUT R73, R73, 0x1, RZ, 0x3c, !PT ;  /* 0x0000000149497812 */ /* 0x000fd600078e3cff */
[----:B------:R-:W-:Y:S05]  /*4c20*/  @P0 BRA `(.L_x_102) ;  /* 0xffffffc800b00947 */ /* 0x000fea000383ffff */
[----:B------:R-:W-:Y:S05]  /*4c30*/  EXIT ;  /* 0x000000000000794d */ /* 0x000fea0003800000 */
.L_x_17:
[----:B------:R-:W-:-:S08]  /*4c40*/  ISETP.NE.AND P0, PT, R5, RZ, PT ;  /* 0x000000ff0500720c */ /* 0x000fd00003f05270 */
[----:B0-----:R-:W0:-:S00]  /*4c50*/  USETMAXREG.DEALLOC.CTAPOOL 0x28 ;  /* 0x00000028000079c8 */ /* 0x001e0000080e0500 */
[----:B------:R-:W-:Y:S05]  /*4c60*/  @P0 EXIT ;  /* 0x000000000000094d */ /* 0x000fea0003800000 */
[----:B0-----:R-:W-:Y:S01]  /*4c70*/  LOP3.LUT P0, RZ, R8, 0xff, RZ, 0xc0, !PT ;  /* 0x000000ff08ff7812 */ /* 0x001fe2000780c0ff */
[----:B------:R-:W-:Y:S02]  /*4c80*/  IMAD.MOV.U32 R0, RZ, RZ, 0x1 ;  /* 0x00000001ff007424 */ /* 0x000fe400078e00ff */
[----:B------:R-:W-:-:S10]  /*4c90*/  IMAD.MOV.U32 R8, RZ, RZ, RZ ;  /* 0x000000ffff087224 */ /* 0x000fd400078e00ff */
[----:B------:R-:W-:Y:S05]  /*4ca0*/  @!P0 BRA `(.L_x_103) ;  /* 0x0000000c003c8947 */ /* 0x000fea0003800000 */
[----:B------:R-:W0:Y:S01]  /*4cb0*/  S2R R7, SR_CgaCtaId ;  /* 0x0000000000077919 */ /* 0x000e220000008800 */
[----:B------:R-:W-:Y:S01]  /*4cc0*/  LOP3.LUT P0, RZ, R4, 0x1f, RZ, 0xc0, !PT ;  /* 0x0000001f04ff7812 */ /* 0x000fe2000780c0ff */
[----:B------:R-:W-:Y:S01]  /*4cd0*/  ULDC UR5, c[0x0][0x658] ;  /* 0x0001960000057ab9 */ /* 0x000fe20000000800 */
[----:B------:R-:W-:Y:S01]  /*4ce0*/  UMOV UR6, 0xffffffff ;  /* 0xffffffff00067882 */ /* 0x000fe20000000000 */
[----:B------:R-:W-:Y:S01]  /*4cf0*/  BSSY B0, `(.L_x_103) ;  /* 0x00000ca000007945 */ /* 0x000fe20003800000 */
[----:B------:R-:W-:Y:S01]  /*4d00*/  USHF.L.U32 UR6, UR6, UR5, URZ ;  /* 0x0000000506067299 */ /* 0x000fe2000800063f */
[C---:B------:R-:W-:Y:S01]  /*4d10*/  ISETP.NE.AND P2, PT, R3.reuse, RZ, PT ;  /* 0x000000ff0300720c */ /* 0x040fe20003f45270 */
[----:B------:R-:W-:Y:S01]  /*4d20*/  IMAD.MOV.U32 R9, RZ, RZ, 0x1 ;  /* 0x00000001ff097424 */ /* 0x000fe200078e00ff */
[----:B------:R-:W-:Y:S01]  /*4d30*/  ISETP.NE.OR P0, PT, R3, RZ, !P0 ;  /* 0x000000ff0300720c */ /* 0x000fe20004705670 */
[----:B------:R-:W-:Y:S01]  /*4d40*/  IMAD.MOV.U32 R0, RZ, RZ, 0x1 ;  /* 0x00000001ff007424 */ /* 0x000fe200078e00ff */
[----:B------:R-:W-:Y:S01]  /*4d50*/  LOP3.LUT R6, R16, 0x2, RZ, 0xfc, !PT ;  /* 0x0000000210067812 */ /* 0x000fe200078efcff */
[----:B------:R-:W-:Y:S01]  /*4d60*/  IMAD.MOV.U32 R8, RZ, RZ, RZ ;  /* 0x000000ffff087224 */ /* 0x000fe200078e00ff */
[----:B------:R-:W-:Y:S01]  /*4d70*/  ULDC UR4, c[0x0][0x600] ;  /* 0x0001800000047ab9 */ /* 0x000fe20000000800 */
[----:B------:R-:W-:Y:S01]  /*4d80*/  UMOV UR7, 0x1 ;  /* 0x0000000100077882 */ /* 0x000fe20000000000 */
[----:B------:R-:W-:-:S02]  /*4d90*/  UIADD3 UR19, UR40, 0x1, URZ ;  /* 0x0000000128137890 */ /* 0x000fc4000fffe03f */
[----:B------:R-:W-:Y:S02]  /*4da0*/  UIADD3 UR15, UR4, -0x1, URZ ;  /* 0xffffffff040f7890 */ /* 0x000fe4000fffe03f */
[----:B------:R-:W-:Y:S02]  /*4db0*/  USHF.L.U32 UR17, UR7, UR5, URZ ;  /* 0x0000000507117299 */ /* 0x000fe4000800063f */
[----:B------:R-:W-:Y:S01]  /*4dc0*/  ULOP3.LUT UR16, URZ, UR6, URZ, 0x33, !UPT ;  /* 0x000000063f107292 */ /* 0x000fe2000f8e333f */
[----:B------:R-:W-:Y:S01]  /*4dd0*/  ULDC.64 UR20, c[0x0][0x198] ;  /* 0x0000660000147ab9 */ /* 0x000fe20000000a00 */
[C---:B0-----:R-:W-:Y:S02]  /*4de0*/  IMAD.SHL.U32 R10, R7.reuse, 0x20, RZ ;  /* 0x00000020070a7824 */ /* 0x041fe400078e00ff */
[----:B------:R-:W-:-:S03]  /*4df0*/  IMAD.SHL.U32 R7, R7, 0x800, RZ ;  /* 0x0000080007077824 */ /* 0x000fc600078e00ff */
[----:B------:R-:W-:Y:S02]  /*4e00*/  LOP3.LUT R10, R10, 0x20, RZ, 0xc0, !PT ;  /* 0x000000200a0a7812 */ /* 0x000fe400078ec0ff */
[----:B------:R-:W-:-:S07]  /*4e10*/  LOP3.LUT R7, R7, 0x800, RZ, 0xc0, !PT ;  /* 0x0000080007077812 */ /* 0x000fce00078ec0ff */
.L_x_115:
[----:B------:R-:W-:-:S03]  /*4e20*/  UMOV UR4, 0xffffffff ;  /* 0xffffffff00047882 */ /* 0x000fc60000000000 */
[----:B------:R-:W-:Y:S05]  /*4e30*/  BRA.DIV UR4, `(.L_x_104) ;  /* 0x0000000e04c87947 */ /* 0x000fea000b800000 */
[----:B------:R-:W-:-:S13]  /*4e40*/  ELECT P6, URZ, PT ;  /* 0x00000000003f782f */ /* 0x000fda00038c0000 */
.L_x_127:
[----:B------:R-:W0:Y:S01]  /*4e50*/  LDC R3, c[0x0][0x28c] ;  /* 0x0000a300ff037b82 */ /* 0x000e220000000800 */
[----:B------:R-:W-:Y:S01]  /*4e60*/  BSSY B1, `(.L_x_105) ;  /* 0x0000039000017945 */ /* 0x000fe20003800000 */
[----:B0-----:R-:W-:-:S13]  /*4e70*/  ISETP.LT.OR P6, PT, R3, 0x1, !P6 ;  /* 0x000000010300780c */ /* 0x001fda00077c1670 */
[----:B------:R-:W-:Y:S05]  /*4e80*/  @P6 BRA `(.L_x_106) ;  /* 0x0000000000d86947 */ /* 0x000fea0003800000 */
[----:B------:R-:W-:Y:S02]  /*4e90*/  IMAD R22, R22, 0x40, R10 ;  /* 0x0000004016167824 */ /* 0x000fe400078e020a */
[----:B------:R-:W-:Y:S02]  /*4ea0*/  IMAD.SHL.U32 R19, R19, 0x40, RZ ;  /* 0x0000004013137824 */ /* 0x000fe400078e00ff */
[----:B------:R-:W-:Y:S02]  /*4eb0*/  IMAD.MOV.U32 R14, RZ, RZ, RZ ;  /* 0x000000ffff0e7224 */ /* 0x000fe400078e00ff */
[----:B------:R-:W-:Y:S02]  /*4ec0*/  IMAD.U32 R15, RZ, RZ, UR19 ;  /* 0x00000013ff0f7e24 */ /* 0x000fe4000f8e00ff */
[----:B------:R-:W-:Y:S02]  /*4ed0*/  IMAD.MOV.U32 R3, RZ, RZ, R0 ;  /* 0x000000ffff037224 */ /* 0x000fe400078e0000 */
[----:B------:R-:W-:-:S07]  /*4ee0*/  IMAD.MOV.U32 R4, RZ, RZ, R8 ;  /* 0x000000ffff047224 */ /* 0x000fce00078e0008 */
.L_x_110:
[----:B------:R-:W0:Y:S01]  /*4ef0*/  S2R R12, SR_CgaCtaId ;  /* 0x00000000000c7919 */ /* 0x000e220000008800 */
[----:B------:R-:W-:Y:S01]  /*4f00*/  MOV R5, 0x400 ;  /* 0x0000040000057802 */ /* 0x000fe20000000f00 */
[----:B------:R-:W1:Y:S03]  /*4f10*/  @!P2 LDC R11, c[0x0][0x500] ;  /* 0x00014000ff0bab82 */ /* 0x000e660000000800 */
[----:B0-----:R-:W-:Y:S02]  /*4f20*/  LEA R13, R12, R5, 0x18 ;  /* 0x000000050c0d7211 */ /* 0x001fe400078ec0ff */
[----:B------:R-:W-:-:S03]  /*4f30*/  SHF.L.U32 R5, R3, 0x1f, RZ ;  /* 0x0000001f03057819 */ /* 0x000fc600000006ff */
[----:B------:R-:W-:-:S04]  /*4f40*/  IMAD R12, R4, 0x8, R13 ;  /* 0x00000008040c7824 */ /* 0x000fc800078e020d */
[----:B------:R-:W0:Y:S02]  /*4f50*/  SYNCS.PHASECHK.TRANS64.TRYWAIT P1, [R12+URZ+0x18], R5 ;  /* 0x000018050c0075a7 */ /* 0x000e24000802017f */
[----:B01----:R-:W-:Y:S05]  /*4f60*/  @!P1 BRA `(.L_x_107) ;  /* 0x0000000c009c9947 */ /* 0x003fea0003800000 */
.L_x_128:
[----:B0-----:R-:W-:Y:S01]  /*4f70*/  PRMT R5, R6, 0x9910, RZ ;  /* 0x0000991006057816 */ /* 0x001fe200000000ff */
[----:B------:R0:W-:Y:S03]  /*4f80*/  @!P2 SYNCS.ARRIVE.TRANS64 RZ, [R12+URZ], R11 ;  /* 0x0000000b0cffa9a7 */ /* 0x0001e6000800003f */
[----:B------:R-:W-:-:S13]  /*4f90*/  ISETP.NE.AND P1, PT, R5, 0x2, PT ;  /* 0x000000020500780c */ /* 0x000fda0003f25270 */
[----:B0-----:R-:W-:Y:S05]  /*4fa0*/  @P1 BRA `(.L_x_108) ;  /* 0x0000000000041947 */ /* 0x001fea0003800000 */
[----:B------:R-:W-:Y:S01]  /*4fb0*/  BPT.TRAP 0x1 ;  /* 0x000000040000795c */ /* 0x000fe20000300000 */
.L_x_108:
[----:B------:R-:W-:Y:S05]  /*4fc0*/  @P0 BRA `(.L_x_109) ;  /* 0x0000000000040947 */ /* 0x000fea0003800000 */
[----:B------:R-:W-:Y:S01]  /*4fd0*/  BPT.TRAP 0x1 ;  /* 0x000000040000795c */ /* 0x000fe20000300000 */
.L_x_109:
[----:B------:R-:W-:Y:S01]  /*4fe0*/  IMAD R5, R4, 0x1000, R7 ;  /* 0x0000100004057824 */ /* 0x000fe200078e0207 */
[----:B------:R-:W-:Y:S01]  /*4ff0*/  R2UR UR9, R12 ;  /* 0x000000000c0972ca */ /* 0x000fe200000e0000 */
[C-C-:B------:R-:W-:Y:S01]  /*5000*/  IMAD R11, R4.reuse, 0x2000, R13.reuse ;  /* 0x00002000040b7824 */ /* 0x140fe200078e020d */
[----:B------:R-:W-:Y:S01]  /*5010*/  UIADD3 UR4, UP0, UR20, 0xf0, URZ ;  /* 0x000000f014047890 */ /* 0x000fe2000ff1e03f */
[----:B------:R-:W-:Y:S01]  /*5020*/  IMAD R5, R5, 0x2, R13 ;  /* 0x0000000205057824 */ /* 0x000fe200078e020d */
[----:B------:R-:W-:Y:S01]  /*5030*/  R2UR UR11, R19 ;  /* 0x00000000130b72ca */ /* 0x000fe200000e0000 */
[----:B------:R-:W-:Y:S01]  /*5040*/  VIADD R15, R15, 0xffffffff ;  /* 0xffffffff0f0f7836 */ /* 0x000fe20000000000 */
[----:B------:R-:W-:Y:S01]  /*5050*/  R2UR UR5, R11 ;  /* 0x000000000b0572ca */ /* 0x000fe200000e0000 */
[----:B------:R-:W-:Y:S01]  /*5060*/  UIADD3 UR22, UP1, UR20, 0x1f0, URZ ;  /* 0x000001f014167890 */ /* 0x000fe2000ff3e03f */
[----:B------:R-:W-:Y:S01]  /*5070*/  R2UR UR8, R5 ;  /* 0x00000000050872ca */ /* 0x000fe200000e0000 */
[----:B------:R-:W-:Y:S01]  /*5080*/  VIADD R4, R4, 0x1 ;  /* 0x0000000104047836 */ /* 0x000fe20000000000 */
[----:B------:R-:W-:Y:S01]  /*5090*/  R2UR UR10, R14 ;  /* 0x000000000e0a72ca */ /* 0x000fe200000e0000 */
[----:B------:R-:W-:Y:S01]  /*50a0*/  UIADD3.X UR23, URZ, UR21, URZ, UP1, !UPT ;  /* 0x000000153f177290 */ /* 0x000fe20008ffe43f */
[----:B------:R-:W-:Y:S01]  /*50b0*/  R2UR UR12, R2 ;  /* 0x00000000020c72ca */ /* 0x000fe200000e0000 */
[----:B------:R-:W-:Y:S01]  /*50c0*/  UMOV UR6, 0x0 ;  /* 0x0000000000067882 */ /* 0x000fe20000000000 */
[----:B------:R-:W-:Y:S01]  /*50d0*/  R2UR UR18, R22 ;  /* 0x00000000161272ca */ /* 0x000fe200000e0000 */
[----:B------:R-:W-:Y:S01]  /*50e0*/  UMOV UR7, 0x10000000 ;  /* 0x1000000000077882 */ /* 0x000fe20000000000 */
[----:B------:R-:W-:Y:S01]  /*50f0*/  ISETP.GT.AND P3, PT, R15, 0x1, PT ;  /* 0x000000010f00780c */ /* 0x000fe20003f64270 */
[----:B------:R-:W-:Y:S01]  /*5100*/  UMOV UR24, 0x30000 ;  /* 0x0003000000187882 */ /* 0x000fe20000000000 */
[----:B------:R-:W-:Y:S01]  /*5110*/  ISETP.NE.AND P1, PT, R4, 0x3, PT ;  /* 0x000000030400780c */ /* 0x000fe20003f25270 */
[----:B------:R-:W-:Y:S01]  /*5120*/  UIADD3 UR13, UR5, 0x100, URZ ;  /* 0x00000100050d7890 */ /* 0x000fe2000fffe03f */
[----:B------:R-:W-:Y:S01]  /*5130*/  VIADD R14, R14, 0x40 ;  /* 0x000000400e0e7836 */ /* 0x000fe20000000000 */
[----:B------:R-:W-:Y:S01]  /*5140*/  UIADD3.X UR5, URZ, UR21, URZ, UP0, !UPT ;  /* 0x000000153f057290 */ /* 0x000fe200087fe43f */
[----:B------:R-:W-:Y:S01]  /*5150*/  SEL R12, RZ, 0x1, P1 ;  /* 0x00000001ff0c7807 */ /* 0x000fe20000800000 */
[----:B------:R-:W-:Y:S01]  /*5160*/  UIADD3 UR14, UR8, 0x6100, URZ ;  /* 0x00006100080e7890 */ /* 0x000fe2000fffe03f */
[----:B------:R-:W-:-:S02]  /*5170*/  SEL R4, R4, RZ, P1 ;  /* 0x000000ff04047207 */ /* 0x000fc40000800000 */
[----:B------:R-:W-:Y:S01]  /*5180*/  UMOV UR8, UR13 ;  /* 0x0000000d00087c82 */ /* 0x000fe20008000000 */
[----:B------:R-:W-:-:S03]  /*5190*/  LOP3.LUT R3, R3, R12, RZ, 0x3c, !PT ;  /* 0x0000000c03037212 */ /* 0x000fc600078e3cff */
[----:B------:R0:W-:Y:S02]  /*51a0*/  UTMALDG.3D [UR8], [UR4], desc[UR6] ;  /* 0x00000608040075b4 */ /* 0x0001e40008011000 */
[----:B0-----:R-:W-:Y:S01]  /*51b0*/  UMOV UR8, UR14 ;  /* 0x0000000e00087c82 */ /* 0x001fe20008000000 */
[----:B------:R-:W-:Y:S02]  /*51c0*/  UMOV UR11, UR18 ;  /* 0x00000012000b7c82 */ /* 0x000fe40008000000 */
[----:B------:R0:W-:Y:S02]  /*51d0*/  UTMALDG.3D.MULTICAST [UR8], [UR22], UR24, desc[UR6] ;  /* 0x00000608160073b4 */ /* 0x0001e40008011818 */
[----:B0-----:R-:W-:Y:S05]  /*51e0*/  @P3 BRA `(.L_x_110) ;  /* 0xfffffffc00403947 */ /* 0x001fea000383ffff */
.L_x_106:
[----:B------:R-:W-:Y:S05]  /*51f0*/  BSYNC B1 ;  /* 0x0000000000017941 */ /* 0x000fea0003800000 */
.L_x_105:
[----:B------:R-:W2:Y:S01]  /*5200*/  LDL.64 R12, [R1] ;  /* 0x00000000010c7983 */ /* 0x000ea20000100a00 */
[----:B------:R-:W-:Y:S01]  /*5210*/  LOP3.LUT P4, RZ, R9, 0xff, RZ, 0xc0, !PT ;  /* 0x000000ff09ff7812 */ /* 0x000fe2000788c0ff */
[----:B------:R-:W-:Y:S01]  /*5220*/  VIADD R8, R8, UR40 ;  /* 0x0000002808087c36 */ /* 0x000fe20008000000 */
[----:B------:R-:W-:Y:S01]  /*5230*/  ULDC.64 UR4, c[0x0][0x650] ;  /* 0x0001940000047ab9 */ /* 0x000fe20000000a00 */
[----:B------:R-:W-:Y:S01]  /*5240*/  IMAD.U32 R5, RZ, RZ, UR40 ;  /* 0x00000028ff057e24 */ /* 0x000fe2000f8e00ff */
[----:B------:R-:W-:Y:S01]  /*5250*/  UISETP.GE.U32.AND UP0, UPT, UR40, 0x3, UPT ;  /* 0x000000032800788c */ /* 0x000fe2000bf06070 */
[----:B------:R-:W-:Y:S01]  /*5260*/  BSSY B1, `(.L_x_111) ;  /* 0x0000070000017945 */ /* 0x000fe20003800000 */
[----:B------:R-:W-:Y:S01]  /*5270*/  ISETP.GT.U32.AND P1, PT, R8, 0x2, PT ;  /* 0x000000020800780c */ /* 0x000fe20003f24070 */
[----:B------:R-:W-:Y:S01]  /*5280*/  IMAD.MOV.U32 R19, RZ, RZ, -0x1 ;  /* 0xffffffffff137424 */ /* 0x000fe200078e00ff */
[----:B------:R-:W-:Y:S01]  /*5290*/  PRMT R9, RZ, 0x7610, R9 ;  /* 0x00007610ff097816 */ /* 0x000fe20000000009 */
[----:B------:R-:W-:Y:S01]  /*52a0*/  IMAD.MOV.U32 R22, RZ, RZ, -0x1 ;  /* 0xffffffffff167424 */ /* 0x000fe200078e00ff */
[----:B------:R-:W-:-:S02]  /*52b0*/  ISETP.LT.U32.AND P1, PT, R5, 0x3, P1 ;  /* 0x000000030500780c */ /* 0x000fc40000f21070 */
[----:B------:R-:W-:Y:S01]  /*52c0*/  PLOP3.LUT P3, PT, PT, PT, UP0, 0x80, 0x0 ;  /* 0x000000000000781c */ /* 0x000fe20003f6f008 */
[----:B------:R-:W0:Y:S01]  /*52d0*/  @P4 S2R R3, SR_CgaCtaId ;  /* 0x0000000000034919 */ /* 0x000e220000008800 */
[----:B------:R-:W-:-:S04]  /*52e0*/  @P4 MOV R2, 0x400 ;  /* 0x0000040000024802 */ /* 0x000fc80000000f00 */
[----:B0-----:R-:W-:Y:S01]  /*52f0*/  @P4 LEA R4, R3, R2, 0x18 ;  /* 0x0000000203044211 */ /* 0x001fe200078ec0ff */
[----:B------:R-:W-:-:S03]  /*5300*/  IMAD.WIDE.U32 R2, R8, -0x55555555, RZ ;  /* 0xaaaaaaab08027825 */ /* 0x000fc600078e00ff */
[----:B------:R0:W-:Y:S01]  /*5310*/  @P4 SYNCS.ARRIVE.TRANS64.A1T0 RZ, [R4+URZ+0x68], RZ ;  /* 0x000068ff04ff49a7 */ /* 0x0001e2000810003f */
[----:B------:R-:W-:Y:S01]  /*5320*/  IMAD.MOV.U32 R2, RZ, RZ, -0x1 ;  /* 0xffffffffff027424 */ /* 0x000fe200078e00ff */
[----:B------:R-:W-:Y:S02]  /*5330*/  SHF.R.U32.HI R5, RZ, 0x1, R3 ;  /* 0x00000001ff057819 */ /* 0x000fe40000011603 */
[----:B------:R-:W-:-:S03]  /*5340*/  SEL R3, RZ, 0x1, !P1 ;  /* 0x00000001ff037807 */ /* 0x000fc60004800000 */
[----:B------:R-:W-:Y:S01]  /*5350*/  IMAD R8, R5, -0x3, R8 ;  /* 0xfffffffd05087824 */ /* 0x000fe200078e0208 */
[----:B------:R-:W-:Y:S02]  /*5360*/  LOP3.LUT R0, R0, R3, RZ, 0x3c, !PT ;  /* 0x0000000300007212 */ /* 0x000fe400078e3cff */
[----:B------:R-:W-:Y:S02]  /*5370*/  PRMT R3, RZ, 0x7610, R3 ;  /* 0x00007610ff037816 */ /* 0x000fe40000000003 */
[----:B------:R-:W-:Y:S02]  /*5380*/  @P3 LOP3.LUT R0, R0, 0x1, R5, 0x78, !PT ;  /* 0x0000000100003812 */ /* 0x000fe400078e7805 */
[----:B--2---:R-:W-:-:S04]  /*5390*/  IADD3 R18, P4, R18, R12, RZ ;  /* 0x0000000c12127210 */ /* 0x004fc80007f9e0ff */
[----:B------:R-:W-:Y:S01]  /*53a0*/  ISETP.GE.U32.AND P1, PT, R18, UR4, PT ;  /* 0x0000000412007c0c */ /* 0x000fe2000bf26070 */
[----:B------:R-:W-:-:S05]  /*53b0*/  IMAD.X R17, R17, 0x1, R23, P4 ;  /* 0x0000000111117824 */ /* 0x000fca00020e0617 */
[----:B------:R-:W-:-:S13]  /*53c0*/  ISETP.GE.U32.AND.EX P1, PT, R17, UR5, PT, P1 ;  /* 0x0000000511007c0c */ /* 0x000fda000bf26110 */
[----:B0-----:R-:W-:Y:S05]  /*53d0*/  @P1 BRA `(.L_x_112) ;  /* 0x0000000400601947 */ /* 0x001fea0003800000 */
[----:B------:R-:W0:Y:S01]  /*53e0*/  S2R R12, SR_CTAID.X ;  /* 0x00000000000c7919 */ /* 0x000e220000002500 */
[----:B------:R-:W-:Y:S01]  /*53f0*/  ULDC.64 UR4, c[0x0][0x628] ;  /* 0x00018a0000047ab9 */ /* 0x000fe20000000a00 */
[----:B------:R-:W-:Y:S01]  /*5400*/  ULDC UR7, c[0x0][0x630] ;  /* 0x00018c0000077ab9 */ /* 0x000fe20000000800 */
[----:B------:R-:W-:Y:S01]  /*5410*/  ISETP.NE.U32.AND P1, PT, RZ, UR4, PT ;  /* 0x00000004ff007c0c */ /* 0x000fe2000bf25070 */
[----:B------:R-:W1:Y:S01]  /*5420*/  S2R R13, SR_CTAID.Y ;  /* 0x00000000000d7919 */ /* 0x000e620000002600 */
[----:B------:R-:W-:Y:S01]  /*5430*/  ULDC UR8, c[0x0][0x150] ;  /* 0x0000540000087ab9 */ /* 0x000fe20000000800 */
[----:B------:R-:W-:Y:S01]  /*5440*/  IMAD.MOV.U32 R2, RZ, RZ, R18 ;  /* 0x000000ffff027224 */ /* 0x000fe200078e0012 */
[----:B------:R-:W-:Y:S01]  /*5450*/  ISETP.NE.AND.EX P1, PT, RZ, UR5, PT, P1 ;  /* 0x00000005ff007c0c */ /* 0x000fe2000bf25310 */
[----:B------:R-:W-:Y:S01]  /*5460*/  IMAD.MOV.U32 R3, RZ, RZ, R17 ;  /* 0x000000ffff037224 */ /* 0x000fe200078e0011 */
[----:B0-----:R-:W-:-:S11]  /*5470*/  I2FP.F32.U32 R14, R12 ;  /* 0x0000000c000e7245 */ /* 0x001fd60000201000 */
[----:B------:R-:W-:Y:S05]  /*5480*/  @!P1 BRA `(.L_x_113) ;  /* 0x0000000000289947 */ /* 0x000fea0003800000 */
[----:B------:R-:W-:Y:S02]  /*5490*/  ULDC UR6, c[0x0][0x634] ;  /* 0x00018d0000067ab9 */ /* 0x000fe40000000800 */
[----:B------:R-:W-:-:S05]  /*54a0*/  IADD3 R3, P1, R18, UR6, RZ ;  /* 0x0000000612037c10 */ /* 0x000fca000ff3e0ff */
[----:B------:R-:W-:-:S04]  /*54b0*/  IMAD.X R11, RZ, RZ, R17, P1 ;  /* 0x000000ffff0b7224 */ /* 0x000fc800008e0611 */
[----:B------:R-:W-:-:S04]  /*54c0*/  IMAD.WIDE.U32 R4, R11, UR4, RZ ;  /* 0x000000040b047c25 */ /* 0x000fc8000f8e00ff */
[----:B------:R-:W-:-:S04]  /*54d0*/  IMAD.WIDE.U32 R4, P1, R3, UR5, R4 ;  /* 0x0000000503047c25 */ /* 0x000fc8000f820004 */
[----:B------:R-:W-:-:S04]  /*54e0*/  IMAD.WIDE.U32 R2, R3, UR4, RZ ;  /* 0x0000000403027c25 */ /* 0x000fc8000f8e00ff */
[----:B------:R-:W-:Y:S01]  /*54f0*/  IMAD.MOV.U32 R2, RZ, RZ, R5 ;  /* 0x000000ffff027224 */ /* 0x000fe200078e0005 */
[----:B------:R-:W-:Y:S01]  /*5500*/  IADD3 RZ, P3, R3, R4, RZ ;  /* 0x0000000403ff7210 */ /* 0x000fe20007f7e0ff */
[----:B------:R-:W-:-:S04]  /*5510*/  IMAD.X R3, RZ, RZ, RZ, P1 ;  /* 0x000000ffff037224 */ /* 0x000fc800008e06ff */
[----:B------:R-:W-:-:S08]  /*5520*/  IMAD.WIDE.U32.X R2, R11, UR5, R2, P3 ;  /* 0x000000050b027c25 */ /* 0x000fd000098e0402 */
.L_x_113:
[----:B------:R-:W0:Y:S01]  /*5530*/  LDC R21, c[0x0][0x65c] ;  /* 0x00019700ff157b82 */ /* 0x000e220000000800 */
[--C-:B------:R-:W-:Y:S01]  /*5540*/  SHF.R.U64 R11, R2, UR7, R3.reuse ;  /* 0x00000007020b7c19 */ /* 0x100fe20008001203 */
[----:B------:R-:W-:Y:S01]  /*5550*/  FMUL R14, R14, UR8 ;  /* 0x000000080e0e7c20 */ /* 0x000fe20008400000 */
[----:B------:R-:W-:Y:S01]  /*5560*/  SHF.R.U32.HI R2, RZ, UR7, R3 ;  /* 0x00000007ff027c19 */ /* 0x000fe20008011603 */
[----:B------:R-:W-:Y:S01]  /*5570*/  ULDC UR6, c[0x0][0x154] ;  /* 0x0000550000067ab9 */ /* 0x000fe20000000800 */
[----:B------:R-:W-:Y:S01]  /*5580*/  IADD3 R15, P1, RZ, -R11, RZ ;  /* 0x8000000bff0f7210 */ /* 0x000fe20007f3e0ff */
[----:B------:R-:W-:Y:S01]  /*5590*/  ULDC.64 UR4, c[0x0][0x620] ;  /* 0x0001880000047ab9 */ /* 0x000fe20000000a00 */
[----:B-1----:R-:W-:Y:S01]  /*55a0*/  I2FP.F32.U32 R3, R13 ;  /* 0x0000000d00037245 */ /* 0x002fe20000201000 */
[----:B------:R-:W1:Y:S01]  /*55b0*/  LDC R19, c[0x0][0x144] ;  /* 0x00005100ff137b82 */ /* 0x000e620000000800 */
[----:B------:R-:W2:Y:S01]  /*55c0*/  F2I.U32.TRUNC.NTZ R14, R14 ;  /* 0x0000000e000e7305 */ /* 0x000ea2000020f000 */
[----:B------:R-:W-:-:S02]  /*55d0*/  IMAD.X R2, RZ, RZ, ~R2, P1 ;  /* 0x000000ffff027224 */ /* 0x000fc400008e0e02 */
[----:B------:R-:W-:Y:S01]  /*55e0*/  FMUL R4, R3, UR6 ;  /* 0x0000000603047c20 */ /* 0x000fe20008400000 */
[----:B------:R-:W-:Y:S01]  /*55f0*/  IMAD.MOV.U32 R3, RZ, RZ, R17 ;  /* 0x000000ffff037224 */ /* 0x000fe200078e0011 */
[----:B------:R-:W-:Y:S01]  /*5600*/  ULDC.64 UR6, c[0x0][0x640] ;  /* 0x0001900000067ab9 */ /* 0x000fe20000000a00 */
[----:B------:R-:W-:Y:S01]  /*5610*/  IMAD R2, R2, UR4, RZ ;  /* 0x0000000402027c24 */ /* 0x000fe2000f8e02ff */
[----:B------:R-:W3:Y:S01]  /*5620*/  LDC R20, c[0x0][0x148] ;  /* 0x00005200ff147b82 */ /* 0x000ee20000000800 */
[----:B------:R-:W-:Y:S01]  /*5630*/  ISETP.NE.U32.AND P1, PT, RZ, UR6, PT ;  /* 0x00000006ff007c0c */ /* 0x000fe2000bf25070 */
[----:B------:R-:W4:Y:S01]  /*5640*/  F2I.U32.TRUNC.NTZ R4, R4 ;  /* 0x0000000400047305 */ /* 0x000f22000020f000 */
[----:B------:R-:W-:Y:S02]  /*5650*/  IMAD R5, R15, UR5, R2 ;  /* 0x000000050f057c24 */ /* 0x000fe4000f8e0202 */
[----:B------:R-:W-:Y:S01]  /*5660*/  IMAD.MOV.U32 R2, RZ, RZ, R18 ;  /* 0x000000ffff027224 */ /* 0x000fe200078e0012 */
[----:B------:R-:W-:-:S02]  /*5670*/  ISETP.NE.AND.EX P1, PT, RZ, UR7, PT, P1 ;  /* 0x00000007ff007c0c */ /* 0x000fc4000bf25310 */
[----:B0-----:R-:W-:Y:S01]  /*5680*/  ISETP.NE.AND P4, PT, R21, 0x1, PT ;  /* 0x000000011500780c */ /* 0x001fe20003f85270 */
[----:B------:R-:W-:Y:S01]  /*5690*/  IMAD.WIDE.U32 R2, R15, UR4, R2 ;  /* 0x000000040f027c25 */ /* 0x000fe2000f8e0002 */
[----:B------:R-:W-:-:S03]  /*56a0*/  ULDC UR4, c[0x0][0x618] ;  /* 0x0001860000047ab9 */ /* 0x000fc60000000800 */
[----:B--2---:R-:W-:Y:S02]  /*56b0*/  IMAD.MOV R14, RZ, RZ, -R14 ;  /* 0x000000ffff0e7224 */ /* 0x004fe400078e0a0e */
[----:B------:R-:W-:Y:S02]  /*56c0*/  IMAD.IADD R3, R3, 0x1, R5 ;  /* 0x0000000103037824 */ /* 0x000fe400078e0205 */
[----:B-1----:R-:W-:-:S03]  /*56d0*/  IMAD R12, R19, R14, R12 ;  /* 0x0000000e130c7224 */ /* 0x002fc600078e020c */
[--C-:B------:R-:W-:Y:S01]  /*56e0*/  SHF.R.U64 R14, R2, UR4, R3.reuse ;  /* 0x00000004020e7c19 */ /* 0x100fe20008001203 */
[----:B----4-:R-:W-:Y:S01]  /*56f0*/  IMAD.MOV R2, RZ, RZ, -R4 ;  /* 0x000000ffff027224 */ /* 0x010fe200078e0a04 */
[----:B------:R-:W-:Y:S01]  /*5700*/  SHF.R.U32.HI R3, RZ, UR4, R3 ;  /* 0x00000004ff037c19 */ /* 0x000fe20008011603 */
[----:B------:R-:W-:Y:S02]  /*5710*/  ULDC UR4, c[0x0][0x608] ;  /* 0x0001820000047ab9 */ /* 0x000fe40000000800 */
[----:B---3--:R-:W-:Y:S01]  /*5720*/  @P4 IMAD R12, R20, R2, R13 ;  /* 0x00000002140c4224 */ /* 0x008fe200078e020d */
[--C-:B------:R-:W-:Y:S02]  /*5730*/  SHF.R.U64 R19, R14, UR4, R3.reuse ;  /* 0x000000040e137c19 */ /* 0x100fe40008001203 */
[----:B------:R-:W-:Y:S01]  /*5740*/  SHF.R.U32.HI R2, RZ, UR4, R3 ;  /* 0x00000004ff027c19 */ /* 0x000fe20008011603 */
[----:B------:R-:W-:-:S03]  /*5750*/  ULDC UR4, c[0x0][0x658] ;  /* 0x0001960000047ab9 */ /* 0x000fc60000000800 */
[--C-:B------:R-:W-:Y:S02]  /*5760*/  SHF.R.U64 R13, R19, UR4, R2.reuse ;  /* 0x00000004130d7c19 */ /* 0x100fe40008001202 */
[----:B------:R-:W-:-:S03]  /*5770*/  SHF.R.U32.HI R2, RZ, UR4, R2 ;  /* 0x00000004ff027c19 */ /* 0x000fc60008011602 */
[----:B------:R-:W-:Y:S02]  /*5780*/  IMAD.MOV.U32 R4, RZ, RZ, R13 ;  /* 0x000000ffff047224 */ /* 0x000fe400078e000d */
[----:B------:R-:W-:Y:S01]  /*5790*/  IMAD.MOV.U32 R3, RZ, RZ, R2 ;  /* 0x000000ffff037224 */ /* 0x000fe200078e0002 */
[----:B------:R-:W-:Y:S06]  /*57a0*/  @!P1 BRA `(.L_x_114) ;  /* 0x00000000002c9947 */ /* 0x000fec0003800000 */
        /* <DEDUP_REMOVED lines=9> */
[----:B------:R-:W-:-:S04]  /*5840*/  IMAD.WIDE.U32.X R2, R15, UR7, R2, P3 ;  /* 0x000000070f027c25 */ /* 0x000fc800098e0402 */
[----:B------:R-:W-:-:S07]  /*5850*/  IMAD.MOV.U32 R4, RZ, RZ, R2 ;  /* 0x000000ffff047224 */ /* 0x000fce00078e0002 */
.L_x_114:
[----:B------:R-:W-:Y:S01]  /*5860*/  ULDC UR4, c[0x0][0x648] ;  /* 0x0001920000047ab9 */ /* 0x000fe20000000800 */
[----:B------:R-:W-:Y:S01]  /*5870*/  LOP3.LUT R2, R19, UR16, RZ, 0xc0, !PT ;  /* 0x0000001013027c12 */ /* 0x000fe2000f8ec0ff */
[----:B------:R-:W-:Y:S01]  /*5880*/  ULDC UR5, c[0x0][0x610] ;  /* 0x0001840000057ab9 */ /* 0x000fe20000000800 */
[----:B------:R-:W-:Y:S01]  /*5890*/  SHF.R.U64 R3, R4, UR4, R3 ;  /* 0x0000000404037c19 */ /* 0x000fe20008001203 */
[----:B------:R-:W-:Y:S01]  /*58a0*/  ULDC UR4, c[0x0][0x638] ;  /* 0x00018e0000047ab9 */ /* 0x000fe20000000800 */
[----:B------:R-:W-:-:S03]  /*58b0*/  LOP3.LUT R14, R14, UR15, RZ, 0xc0, !PT ;  /* 0x0000000f0e0e7c12 */ /* 0x000fc6000f8ec0ff */
[----:B------:R-:W-:Y:S02]  /*58c0*/  IMAD.MOV R4, RZ, RZ, -R3 ;  /* 0x000000ffff047224 */ /* 0x000fe400078e0a03 */
[----:B------:R-:W-:Y:S02]  /*58d0*/  IMAD R3, R3, UR17, R2 ;  /* 0x0000001103037c24 */ /* 0x000fe4000f8e0202 */
[----:B------:R-:W-:Y:S01]  /*58e0*/  IMAD R13, R4, UR4, R13 ;  /* 0x00000004040d7c24 */ /* 0x000fe2000f8e020d */
[----:B------:R-:W-:Y:S01]  /*58f0*/  ULDC UR4, c[0x0][0x600] ;  /* 0x0001800000047ab9 */ /* 0x000fe20000000800 */
[----:B------:R-:W-:Y:S02]  /*5900*/  IMAD R12, R3, UR5, R12 ;  /* 0x00000005030c7c24 */ /* 0x000fe4000f8e020c */
[----:B------:R-:W-:Y:S02]  /*5910*/  IMAD R13, R13, UR4, R14 ;  /* 0x000000040d0d7c24 */ /* 0x000fe4000f8e020e */
[----:B------:R-:W-:-:S02]  /*5920*/  IMAD.MOV.U32 R3, RZ, RZ, 0x1 ;  /* 0x00000001ff037424 */ /* 0x000fc400078e00ff */
[----:B------:R-:W-:Y:S01]  /*5930*/  IMAD.MOV.U32 R2, RZ, RZ, R11 ;  /* 0x000000ffff027224 */ /* 0x000fe200078e000b */
[----:B------:R-:W-:Y:S02]  /*5940*/  SEL R22, R13, R12, !P4 ;  /* 0x0000000c0d167207 */ /* 0x000fe40006000000 */
[----:B------:R-:W-:-:S07]  /*5950*/  SEL R19, R12, R13, !P4 ;  /* 0x0000000d0c137207 */ /* 0x000fce0006000000 */
.L_x_112:
[----:B------:R-:W-:Y:S05]  /*5960*/  BSYNC B1 ;  /* 0x0000000000017941 */ /* 0x000fea0003800000 */
.L_x_111:
[----:B------:R-:W-:-:S13]  /*5970*/  LOP3.LUT P1, RZ, R3, 0xff, RZ, 0xc0, !PT ;  /* 0x000000ff03ff7812 */ /* 0x000fda000782c0ff */
[----:B------:R-:W-:Y:S05]  /*5980*/  @P1 BRA `(.L_x_115) ;  /* 0xfffffff400241947 */ /* 0x000fea000383ffff */
[----:B------:R-:W-:Y:S05]  /*5990*/  BSYNC B0 ;  /* 0x0000000000007941 */ /* 0x000fea0003800000 */
.L_x_103:
[----:B------:R-:W-:-:S03]  /*59a0*/  UMOV UR4, 0xffffffff ;  /* 0xffffffff00047882 */ /* 0x000fc60000000000 */
[----:B------:R-:W-:Y:S05]  /*59b0*/  BRA.DIV UR4, `(.L_x_116) ;  /* 0x00000006041c7947 */ /* 0x000fea000b800000 */
[----:B------:R-:W-:-:S13]  /*59c0*/  ELECT P6, URZ, PT ;  /* 0x00000000003f782f */ /* 0x000fda00038c0000 */
.L_x_131:
[----:B------:R-:W-:Y:S04]  /*59d0*/  BSSY B0, `(.L_x_117) ;  /* 0x0000022000007945 */ /* 0x000fe80003800000 */
[----:B------:R-:W-:Y:S05]  /*59e0*/  @!P6 BRA `(.L_x_118) ;  /* 0x000000000080e947 */ /* 0x000fea0003800000 */
[----:B------:R-:W-:-:S04]  /*59f0*/  LOP3.LUT R16, R16, 0x2, RZ, 0xfc, !PT ;  /* 0x0000000210107812 */ /* 0x000fc800078efcff */
[----:B------:R-:W-:-:S13]  /*5a00*/  ISETP.NE.AND P0, PT, R16, 0x3, PT ;  /* 0x000000031000780c */ /* 0x000fda0003f05270 */
[----:B------:R-:W-:Y:S05]  /*5a10*/  @!P0 BRA `(.L_x_119) ;  /* 0x0000000000048947 */ /* 0x000fea0003800000 */
[----:B------:R-:W-:Y:S01]  /*5a20*/  BPT.TRAP 0x1 ;  /* 0x000000040000795c */ /* 0x000fe20000300000 */
.L_x_119:
[----:B------:R-:W0:Y:S01]  /*5a30*/  S2R R3, SR_CgaCtaId ;  /* 0x0000000000037919 */ /* 0x000e220000008800 */
[----:B------:R-:W-:-:S04]  /*5a40*/  MOV R2, 0x400 ;  /* 0x0000040000027802 */ /* 0x000fc80000000f00 */
[----:B0-----:R-:W-:Y:S02]  /*5a50*/  LEA R3, R3, R2, 0x18 ;  /* 0x0000000203037211 */ /* 0x001fe400078ec0ff */
[----:B------:R-:W-:-:S03]  /*5a60*/  SHF.L.U32 R2, R0, 0x1f, RZ ;  /* 0x0000001f00027819 */ /* 0x000fc600000006ff */
[----:B------:R-:W-:-:S04]  /*5a70*/  VIADD R3, R3, 0x18 ;  /* 0x0000001803037836 */ /* 0x000fc80000000000 */
[C---:B------:R-:W-:Y:S02]  /*5a80*/  IMAD R7, R8.reuse, 0x8, R3 ;  /* 0x0000000808077824 */ /* 0x040fe400078e0203 */
[----:B------:R-:W-:Y:S02]  /*5a90*/  VIADD R8, R8, 0x1 ;  /* 0x0000000108087836 */ /* 0x000fe40000000000 */
[----:B------:R-:W0:Y:S03]  /*5aa0*/  SYNCS.PHASECHK.TRANS64.TRYWAIT P0, [R7+URZ], R2 ;  /* 0x00000002070075a7 */ /* 0x000e26000800017f */
[----:B------:R-:W-:-:S04]  /*5ab0*/  ISETP.NE.AND P1, PT, R8, 0x3, PT ;  /* 0x000000030800780c */ /* 0x000fc80003f25270 */
[----:B------:R-:W-:Y:S02]  /*5ac0*/  SEL R5, RZ, 0x1, P1 ;  /* 0x00000001ff057807 */ /* 0x000fe40000800000 */
[----:B------:R-:W-:Y:S02]  /*5ad0*/  SEL R8, R8, RZ, P1 ;  /* 0x000000ff08087207 */ /* 0x000fe40000800000 */
[----:B------:R-:W-:-:S03]  /*5ae0*/  LOP3.LUT R5, R0, R5, RZ, 0x3c, !PT ;  /* 0x0000000500057212 */ /* 0x000fc600078e3cff */
[----:B------:R-:W-:Y:S01]  /*5af0*/  IMAD R9, R8, 0x8, R3 ;  /* 0x0000000808097824 */ /* 0x000fe200078e0203 */
[----:B------:R-:W-:Y:S01]  /*5b00*/  SHF.L.U32 R4, R5, 0x1f, RZ ;  /* 0x0000001f05047819 */ /* 0x000fe200000006ff */
[----:B0-----:R-:W-:Y:S06]  /*5b10*/  @!P0 BRA `(.L_x_120) ;  /* 0x0000000000e48947 */ /* 0x001fec0003800000 */
.L_x_132:
[----:B------:R-:W1:Y:S01]  /*5b20*/  SYNCS.PHASECHK.TRANS64.TRYWAIT P0, [R9+URZ], R4 ;  /* 0x00000004090075a7 */ /* 0x000e62000800017f */
[----:B------:R-:W-:-:S05]  /*5b30*/  VIADD R0, R8, 0x1 ;  /* 0x0000000108007836 */ /* 0x000fca0000000000 */
[----:B------:R-:W-:-:S04]  /*5b40*/  ISETP.NE.AND P1, PT, R0, 0x3, PT ;  /* 0x000000030000780c */ /* 0x000fc80003f25270 */
[----:B0-----:R-:W-:Y:S02]  /*5b50*/  SEL R2, RZ, 0x1, P1 ;  /* 0x00000001ff027807 */ /* 0x001fe40000800000 */
[----:B------:R-:W-:Y:S02]  /*5b60*/  SEL R0, R0, RZ, P1 ;  /* 0x000000ff00007207 */ /* 0x000fe40000800000 */
[----:B------:R-:W-:Y:S01]  /*5b70*/  LOP3.LUT R2, R5, R2, RZ, 0x3c, !PT ;  /* 0x0000000205027212 */ /* 0x000fe200078e3cff */
[----:B-1----:R-:W-:Y:S06]  /*5b80*/  @!P0 BRA `(.L_x_121) ;  /* 0x0000000000dc8947 */ /* 0x002fec0003800000 */
.L_x_133:
[----:B------:R-:W-:Y:S01]  /*5b90*/  IMAD R3, R0, 0x8, R3 ;  /* 0x0000000800037824 */ /* 0x000fe200078e0203 */
[----:B------:R-:W-:-:S07]  /*5ba0*/  SHF.L.U32 R0, R2, 0x1f, RZ ;  /* 0x0000001f02007819 */ /* 0x000fce00000006ff */
.L_x_122:
[----:B-1----:R1:W2:Y:S02]  /*5bb0*/  SYNCS.PHASECHK.TRANS64.TRYWAIT P0, [R3+URZ], R0 ;  /* 0x00000000030075a7 */ /* 0x0022a4000800017f */
[----:B--2---:R-:W-:Y:S05]  /*5bc0*/  @!P0 NANOSLEEP.SYNCS 0x989680 ;  /* 0x009896800000895d */ /* 0x004fea0003900000 */
[----:B------:R-:W2:Y:S02]  /*5bd0*/  @!P0 SYNCS.PHASECHK.TRANS64 P0, [R3+URZ], R0 ;  /* 0x00000000030085a7 */ /* 0x000ea4000800007f */
[----:B--2---:R-:W-:Y:S05]  /*5be0*/  @!P0 BRA `(.L_x_122) ;  /* 0xfffffffc00f08947 */ /* 0x004fea000383ffff */
.L_x_118:
[----:B------:R-:W-:Y:S05]  /*5bf0*/  BSYNC B0 ;  /* 0x0000000000007941 */ /* 0x000fea0003800000 */
.L_x_117:
[----:B------:R-:W-:Y:S05]  /*5c00*/  EXIT ;  /* 0x000000000000794d */ /* 0x000fea0003800000 */
.L_x_19:
[----:B-1----:R1:W2:Y:S02]  /*5c10*/  SYNCS.PHASECHK.TRANS64.TRYWAIT P0, [R65+URZ], R0 ;  /* 0x00000000410075a7 */ /* 0x0022a4000800017f */
[----:B--2---:R-:W-:Y:S05]  /*5c20*/  @!P0 NANOSLEEP.SYNCS 0x989680 ;  /* 0x009896800000895d */ /* 0x004fea0003900000 */
[----:B------:R-:W2:Y:S02]  /*5c30*/  @!P0 SYNCS.PHASECHK.TRANS64 P0, [R65+URZ], R0 ;  /* 0x00000000410085a7 */ /* 0x000ea4000800007f */
[----:B--2---:R-:W-:Y:S05]  /*5c40*/  @!P0 BRA `(.L_x_19) ;  /* 0xfffffffc00f08947 */ /* 0x004fea000383ffff */
[----:B------:R-:W-:Y:S05]  /*5c50*/  BRA `(.L_x_123) ;  /* 0xffffffb800b87947 */ /* 0x000fea000383ffff */
.L_x_24:
[----:B--2---:R2:W3:Y:S02]  /*5c60*/  SYNCS.PHASECHK.TRANS64.TRYWAIT P1, [R3+URZ], R0 ;  /* 0x00000000030075a7 */ /* 0x0044e4000802017f */
[----:B---3--:R-:W-:Y:S05]  /*5c70*/  @!P1 NANOSLEEP.SYNCS 0x989680 ;  /* 0x009896800000995d */ /* 0x008fea0003900000 */
[----:B------:R-:W3:Y:S02]  /*5c80*/  @!P1 SYNCS.PHASECHK.TRANS64 P1, [R3+URZ], R0 ;  /* 0x00000000030095a7 */ /* 0x000ee4000802007f */
[----:B---3--:R-:W-:Y:S05]  /*5c90*/  @!P1 BRA `(.L_x_24) ;  /* 0xfffffffc00f09947 */ /* 0x008fea000383ffff */
[----:B------:R-:W-:Y:S05]  /*5ca0*/  BRA `(.L_x_23) ;  /* 0xffffffbc001c7947 */ /* 0x000fea000383ffff */
.L_x_29:
[----:B--2---:R-:W-:-:S04]  /*5cb0*/  IMAD.U32 R5, RZ, RZ, UR4 ;  /* 0x00000004ff057e24 */ /* 0x004fc8000f8e00ff */
[----:B------:R2:W3:Y:S03]  /*5cc0*/  SYNCS.PHASECHK.TRANS64.TRYWAIT P1, [R5+URZ], R4 ;  /* 0x00000004050075a7 */ /* 0x0004e6000802017f */
[----:B---3--:R-:W-:Y:S05]  /*5cd0*/  @!P1 NANOSLEEP.SYNCS 0x989680 ;  /* 0x009896800000995d */ /* 0x008fea0003900000 */
[----:B------:R-:W3:Y:S02]  /*5ce0*/  @!P1 SYNCS.PHASECHK.TRANS64 P1, [R5+URZ], R4 ;  /* 0x00000004050095a7 */ /* 0x000ee4000802007f */
[----:B---3--:R-:W-:Y:S05]  /*5cf0*/  @!P1 BRA `(.L_x_29) ;  /* 0xfffffffc00ec9947 */ /* 0x008fea000383ffff */
[----:B------:R-:W-:Y:S05]  /*5d00*/  BRA `(.L_x_28) ;  /* 0xffffffbc00d47947 */ /* 0x000fea000383ffff */
.L_x_35:
[----:B-1----:R1:W2:Y:S02]  /*5d10*/  SYNCS.PHASECHK.TRANS64.TRYWAIT P0, [R65+URZ+0x10], R0 ;  /* 0x00001000410075a7 */ /* 0x0022a4000800017f */
[----:B--2---:R-:W-:Y:S05]  /*5d20*/  @!P0 NANOSLEEP.SYNCS 0x989680 ;  /* 0x009896800000895d */ /* 0x004fea0003900000 */
[----:B------:R-:W2:Y:S02]  /*5d30*/  @!P0 SYNCS.PHASECHK.TRANS64 P0, [R65+URZ+0x10], R0 ;  /* 0x00001000410085a7 */ /* 0x000ea4000800007f */
[----:B--2---:R-:W-:Y:S05]  /*5d40*/  @!P0 BRA `(.L_x_35) ;  /* 0xfffffffc00f08947 */ /* 0x004fea000383ffff */
[----:B------:R-:W-:Y:S05]  /*5d50*/  BRA `(.L_x_124) ;  /* 0xffffffc400207947 */ /* 0x000fea000383ffff */
.L_x_104:
[----:B------:R-:W-:Y:S01]  /*5d60*/  BSSY B1, `(.L_x_125) ;  /* 0x0000006000017945 */ /* 0x000fe20003800000 */
[----:B------:R-:W-:-:S07]  /*5d70*/  IMAD.MOV.U32 R15, RZ, RZ, -0x1 ;  /* 0xffffffffff0f7424 */ /* 0x000fce00078e00ff */
[----:B-----5:R-:W-:Y:S05]  /*5d80*/  WARPSYNC.COLLECTIVE R15, `(.L_x_126) ;  /* 0x000000000f0c7348 */ /* 0x020fea0003c00000 */
[----:B------:R-:W-:Y:S02]  /*5d90*/  ELECT P6, UR62, PT ;  /* 0x00000000003e782f */ /* 0x000fe400038c0000 */
[----:B------:R-:W-:Y:S01]  /*5da0*/  MOV R14, UR62 ;  /* 0x0000003e000e7c02 */ /* 0x000fe20008000f00 */
[----:B-----5:R-:W-:Y:S10]  /*5db0*/  ENDCOLLECTIVE ;  /* 0x000000000000791b */ /* 0x020ff40003800000 */
.L_x_126:
[----:B------:R-:W-:Y:S05]  /*5dc0*/  BSYNC B1 ;  /* 0x0000000000017941 */ /* 0x000fea0003800000 */
.L_x_125:
[----:B------:R-:W-:Y:S05]  /*5dd0*/  BRA `(.L_x_127) ;  /* 0xfffffff0001c7947 */ /* 0x000fea000383ffff */
.L_x_107:
[----:B0-----:R0:W1:Y:S02]  /*5de0*/  SYNCS.PHASECHK.TRANS64.TRYWAIT P1, [R12+URZ+0x18], R5 ;  /* 0x000018050c0075a7 */ /* 0x001064000802017f */
[----:B-1----:R-:W-:Y:S05]  /*5df0*/  @!P1 NANOSLEEP.SYNCS 0x989680 ;  /* 0x009896800000995d */ /* 0x002fea0003900000 */
[----:B------:R-:W1:Y:S02]  /*5e00*/  @!P1 SYNCS.PHASECHK.TRANS64 P1, [R12+URZ+0x18], R5 ;  /* 0x000018050c0095a7 */ /* 0x000e64000802007f */
[----:B-1----:R-:W-:Y:S05]  /*5e10*/  @!P1 BRA `(.L_x_107) ;  /* 0xfffffffc00f09947 */ /* 0x002fea000383ffff */
[----:B------:R-:W-:Y:S05]  /*5e20*/  BRA `(.L_x_128) ;  /* 0xfffffff000507947 */ /* 0x000fea000383ffff */
.L_x_116:
[----:B------:R-:W-:Y:S01]  /*5e30*/  BSSY B0, `(.L_x_129) ;  /* 0x0000006000007945 */ /* 0x000fe20003800000 */
[----:B------:R-:W-:-:S07]  /*5e40*/  IMAD.MOV.U32 R15, RZ, RZ, -0x1 ;  /* 0xffffffffff0f7424 */ /* 0x000fce00078e00ff */
[----:B-----5:R-:W-:Y:S05]  /*5e50*/  WARPSYNC.COLLECTIVE R15, `(.L_x_130) ;  /* 0x000000000f0c7348 */ /* 0x020fea0003c00000 */
[----:B------:R-:W-:Y:S02]  /*5e60*/  ELECT P6, UR62, PT ;  /* 0x00000000003e782f */ /* 0x000fe400038c0000 */
[----:B------:R-:W-:Y:S01]  /*5e70*/  MOV R14, UR62 ;  /* 0x0000003e000e7c02 */ /* 0x000fe20008000f00 */
[----:B-----5:R-:W-:Y:S10]  /*5e80*/  ENDCOLLECTIVE ;  /* 0x000000000000791b */ /* 0x020ff40003800000 */
.L_x_130:
[----:B------:R-:W-:Y:S05]  /*5e90*/  BSYNC B0 ;  /* 0x0000000000007941 */ /* 0x000fea0003800000 */
.L_x_129:
[----:B------:R-:W-:Y:S05]  /*5ea0*/  BRA `(.L_x_131) ;  /* 0xfffffff800c87947 */ /* 0x000fea000383ffff */
.L_x_120:
[----:B0-----:R0:W1:Y:S02]  /*5eb0*/  SYNCS.PHASECHK.TRANS64.TRYWAIT P0, [R7+URZ], R2 ;  /* 0x00000002070075a7 */ /* 0x001064000800017f */
[----:B-1----:R-:W-:Y:S05]  /*5ec0*/  @!P0 NANOSLEEP.SYNCS 0x989680 ;  /* 0x009896800000895d */ /* 0x002fea0003900000 */
[----:B------:R-:W1:Y:S02]  /*5ed0*/  @!P0 SYNCS.PHASECHK.TRANS64 P0, [R7+URZ], R2 ;  /* 0x00000002070085a7 */ /* 0x000e64000800007f */
[----:B-1----:R-:W-:Y:S05]  /*5ee0*/  @!P0 BRA `(.L_x_120) ;  /* 0xfffffffc00f08947 */ /* 0x002fea000383ffff */
[----:B------:R-:W-:Y:S05]  /*5ef0*/  BRA `(.L_x_132) ;  /* 0xfffffffc00087947 */ /* 0x000fea000383ffff */
.L_x_121:
[----:B0-----:R0:W1:Y:S02]  /*5f00*/  SYNCS.PHASECHK.TRANS64.TRYWAIT P0, [R9+URZ], R4 ;  /* 0x00000004090075a7 */ /* 0x001064000800017f */
[----:B-1----:R-:W-:Y:S05]  /*5f10*/  @!P0 NANOSLEEP.SYNCS 0x989680 ;  /* 0x009896800000895d */ /* 0x002fea0003900000 */
[----:B------:R-:W1:Y:S02]  /*5f20*/  @!P0 SYNCS.PHASECHK.TRANS64 P0, [R9+URZ], R4 ;  /* 0x00000004090085a7 */ /* 0x000e64000800007f */
[----:B-1----:R-:W-:Y:S05]  /*5f30*/  @!P0 BRA `(.L_x_121) ;  /* 0xfffffffc00f08947 */ /* 0x002fea000383ffff */
[----:B------:R-:W-:Y:S05]  /*5f40*/  BRA `(.L_x_133) ;  /* 0xfffffffc00107947 */ /* 0x000fea000383ffff */
.L_x_134:
[----:B------:R-:W-:-:S00]  /*5f50*/  BRA `(.L_x_134) ;  /* 0xfffffffc00fc7947 */ /* 0x000fc0000383ffff */
[----:B------:R-:W-:-:S00]  /*5f60*/  NOP ;  /* 0x0000000000007918 */ /* 0x000fc00000000000 */
        /* <DEDUP_REMOVED lines=9> */
.L_x_135:


//--------------------- .nv.global.init           --------------------------
	.section	.nv.global.init,"aw",@progbits
.nv.global.init:
	.type		$str$22,@object
	.size		$str$22,($str$23 - $str$22)
$str$22:
        /*0000*/ 	.byte	0x6b, 0x5f, 0x74, 0x69, 0x6c, 0x65, 0x5f, 0x63, 0x6f, 0x75, 0x6e, 0x74, 0x20, 0x3e, 0x3d, 0x20
        /*0010*/ 	.byte	0x31, 0x00
	.type		$str$23,@object
	.size		$str$23,(__unnamed_1 - $str$23)
$str$23:
        /*0012*/ 	.byte	0x2f, 0x74, 0x6d, 0x70, 0x2f, 0x63, 0x75, 0x74, 0x6c, 0x61, 0x73, 0x73, 0x5f, 0x73, 0x77, 0x65
        /*0022*/ 	.byte	0x65, 0x70, 0x5f, 0x73, 0x72, 0x63, 0x2f, 0x69, 0x6e, 0x63, 0x6c, 0x75, 0x64, 0x65, 0x2f, 0x63
        /*0032*/ 	.byte	0x75, 0x74, 0x6c, 0x61, 0x73, 0x73, 0x2f, 0x67, 0x65, 0x6d, 0x6d, 0x2f, 0x63, 0x6f, 0x6c, 0x6c
        /*0042*/ 	.byte	0x65, 0x63, 0x74, 0x69, 0x76, 0x65, 0x2f, 0x73, 0x6d, 0x39, 0x30, 0x5f, 0x6d, 0x6d, 0x61, 0x5f
        /*0052*/ 	.byte	0x74, 0x6d, 0x61, 0x5f, 0x67, 0x6d, 0x6d, 0x61, 0x5f, 0x73, 0x73, 0x5f, 0x77, 0x61, 0x72, 0x70
        /*0062*/ 	.byte	0x73, 0x70, 0x65, 0x63, 0x69, 0x61, 0x6c, 0x69, 0x7a, 0x65, 0x64, 0x2e, 0x68, 0x70, 0x70, 0x00
	.type		__unnamed_1,@object
	.size		__unnamed_1,(.L_0 - __unnamed_1)
__unnamed_1:
        /*0072*/ 	.byte	0x76, 0x6f, 0x69, 0x64, 0x20, 0x63, 0x75, 0x74, 0x6c, 0x61, 0x73, 0x73, 0x3a, 0x3a, 0x67, 0x65
        /* <DEDUP_REMOVED lines=179> */
        /*0bb2*/ 	.byte	0x74, 0x65, 0x3a, 0x3a, 0x69, 0x64, 0x65, 0x6e, 0x74, 0x69, 0x74, 0x79, 0x5d, 0x00
.L_0:


//--------------------- .nv.shared._ZN7cutlass13device_kernelINS_4gemm6kernel13GemmUniversalIN4cute5tupleIJiiiiEEENS1_10collective13CollectiveMmaINS1_34MainloopSm90TmaGmmaWarpSpecializedILi3ENS5_IJNS4_1CILi2EEENSA_ILi1EEESC_EEENS1_32KernelTmaWarpSpecializedPingpongEEENS5_IJNSA_ILi64EEESG_SG_EEENS_6half_tENS5_IJlSC_lEEESI_SJ_NS4_8TiledMMAINS4_8MMA_AtomIJNS4_4SM904GMMA25MMA_64x64x16_F32F16F16_SSILNSN_5MajorE0ELSP_0ELNSN_7ScaleInE1ELSQ_1EEEEEENS4_6LayoutINS5_IJSC_SC_SC_EEENS5_IJNSA_ILi0EEESV_SV_EEEEENS5_IJNS4_10UnderscoreESY_SY_EEEEENS4_13SM90_TMA_LOADENS4_14ComposedLayoutINS4_7SwizzleILi3ELi4ELi3EEENS4_18smem_ptr_flag_bitsILi16EEENST_INS5_IJNSA_ILi8EEESG_EEENS5_IJSG_SC_EEEEEEEvNS4_8identityENS4_23SM90_TMA_LOAD_MULTICASTES1B_vS1C_EENS_8epilogue10collective6detail29Sm90TmaWarpSpecializedAdapterINS1G_15DefaultEpilogueISI_SJ_SJ_NS1F_6thread17LinearCombinationISI_Li1EffLNS1K_9ScaleType4KindE0ELNS_15FloatRoundStyleE2ESI_EENS1_15EpilogueDefaultEEEEEvvEEEEvNT_6ParamsE --------------------------
	.section	.nv.shared._ZN7cutlass13device_kernelINS_4gemm6kernel13GemmUniversalIN4cute5tupleIJiiiiEEENS1_10collective13CollectiveMmaINS1_34MainloopSm90TmaGmmaWarpSpecializedILi3ENS5_IJNS4_1CILi2EEENSA_ILi1EEESC_EEENS1_32KernelTmaWarpSpecializedPingpongEEENS5_IJNSA_ILi64EEESG_SG_EEENS_6half_tENS5_IJlSC_lEEESI_SJ_NS4_8TiledMMAINS4_8MMA_AtomIJNS4_4SM904GMMA25MMA_64x64x16_F32F16F16_SSILNSN_5MajorE0ELSP_0ELNSN_7ScaleInE1ELSQ_1EEEEEENS4_6LayoutINS5_IJSC_SC_SC_EEENS5_IJNSA_ILi0EEESV_SV_EEEEENS5_IJNS4_10UnderscoreESY_SY_EEEEENS4_13SM90_TMA_LOADENS4_14ComposedLayoutINS4_7SwizzleILi3ELi4ELi3EEENS4_18smem_ptr_flag_bitsILi16EEENST_INS5_IJNSA_ILi8EEESG_EEENS5_IJSG_SC_EEEEEEEvNS4_8identityENS4_23SM90_TMA_LOAD_MULTICASTES1B_vS1C_EENS_8epilogue10collective6detail29Sm90TmaWarpSpecializedAdapterINS1G_15DefaultEpilogueISI_SJ_SJ_NS1F_6thread17LinearCombinationISI_Li1EffLNS1K_9ScaleType4KindE0ELNS_15FloatRoundStyleE2ESI_EENS1_15EpilogueDefaultEEEEEvvEEEEvNT_6ParamsE,"aw",@nobits
	.sectionflags	@""
	.align	16
	.zero		1024


//--------------------- .nv.shared.reserved.0     --------------------------
	.section	.nv.shared.reserved.0,"aw",@nobits
	.weak		__nv_reservedSMEM_offset_0_alias
	.size		__nv_reservedSMEM_offset_0_alias, 0, 0
	.other		__nv_reservedSMEM_offset_0_alias,@"STO_CUDA_RESERVED_SHARED STV_DEFAULT"
__nv_reservedSMEM_offset_0_alias:
	.zero		0


//--------------------- .nv.global                --------------------------
	.section	.nv.global,"aw",@nobits
.nv.global:
	.type		_ZN39_INTERNAL_827783c0_4_k_cu_93b2c12d_35894cute1_E,@object
	.size		_ZN39_INTERNAL_827783c0_4_k_cu_93b2c12d_35894cute1_E,(_ZN39_INTERNAL_827783c0_4_k_cu_93b2c12d_35894cuda3std3__45__cpo6cbeginE - _ZN39_INTERNAL_827783c0_4_k_cu_93b2c12d_35894cute1_E)
_ZN39_INTERNAL_827783c0_4_k_cu_93b2c12d_35894cute1_E:
	.zero		1
	.type		_ZN39_INTERNAL_827783c0_4_k_cu_93b2c12d_35894cuda3std3__45__cpo6cbeginE,@object
	.size		_ZN39_INTERNAL_827783c0_4_k_cu_93b2c12d_35894cuda3std3__45__cpo6cbeginE,(_ZN39_INTERNAL_827783c0_4_k_cu_93b2c12d_35894cuda3std3__48in_placeE - _ZN39_INTERNAL_827783c0_4_k_cu_93b2c12d_35894cuda3std3__45__cpo6cbeginE)
_ZN39_INTERNAL_827783c0_4_k_cu_93b2c12d_35894cuda3std3__45__cpo6cbeginE:
	.zero		1
	.type		_ZN39_INTERNAL_827783c0_4_k_cu_93b2c12d_35894cuda3std3__48in_placeE,@object
	.size		_ZN39_INTERNAL_827783c0_4_k_cu_93b2c12d_35894cuda3std3__48in_placeE,(_ZN39_INTERNAL_827783c0_4_k_cu_93b2c12d_35894cuda3std6ranges3__45__cpo9iter_moveE - _ZN39_INTERNAL_827783c0_4_k_cu_93b2c12d_35894cuda3std3__48in_placeE)
_ZN39_INTERNAL_827783c0_4_k_cu_93b2c12d_35894cuda3std3__48in_placeE:
	.zero		1
	.type		_ZN39_INTERNAL_827783c0_4_k_cu_93b2c12d_35894cuda3std6ranges3__45__cpo9iter_moveE,@object
	.size		_ZN39_INTERNAL_827783c0_4_k_cu_93b2c12d_35894cuda3std6ranges3__45__cpo9iter_moveE,(_ZN39_INTERNAL_827783c0_4_k_cu_93b2c12d_35894cuda3std3__45__cpo5beginE - _ZN39_INTERNAL_827783c0_4_k_cu_93b2c12d_35894cuda3std6ranges3__45__cpo9iter_moveE)
_ZN39_INTERNAL_827783c0_4_k_cu_93b2c12d_35894cuda3std6ranges3__45__cpo9iter_moveE:
	.zero		1
	.type		_ZN39_INTERNAL_827783c0_4_k_cu_93b2c12d_35894cuda3std3__45__cpo5beginE,@object
	.size		_ZN39_INTERNAL_827783c0_4_k_cu_93b2c12d_35894cuda3std3__45__cpo5beginE,(_ZN39_INTERNAL_827783c0_4_k_cu_93b2c12d_35894cuda3std3__441_GLOBAL__N__827783c0_4_k_cu_93b2c12d_35896ignoreE - _ZN39_INTERNAL_827783c0_4_k_cu_93b2c12d_35894cuda3std3__45__cpo5beginE)
_ZN39_INTERNAL_827783c0_4_k_cu_93b2c12d_35894cuda3std3__45__cpo5beginE:
	.zero		1
	.type		_ZN39_INTERNAL_827783c0_4_k_cu_93b2c12d_35894cuda3std3__441_GLOBAL__N__827783c0_4_k_cu_93b2c12d_35896ignoreE,@object
	.size		_ZN39_INTERNAL_827783c0_4_k_cu_93b2c12d_35894cuda3std3__441_GLOBAL__N__827783c0_4_k_cu_93b2c12d_35896ignoreE,(_ZN39_INTERNAL_827783c0_4_k_cu_93b2c12d_35894cute7productE - _ZN39_INTERNAL_827783c0_4_k_cu_93b2c12d_35894cuda3std3__441_GLOBAL__N__827783c0_4_k_cu_93b2c12d_35896ignoreE)
_ZN39_INTERNAL_827783c0_4_k_cu_93b2c12d_35894cuda3std3__441_GLOBAL__N__827783c0_4_k_cu_93b2c12d_35896ignoreE:
	.zero		1
	.type		_ZN39_INTERNAL_827783c0_4_k_cu_93b2c12d_35894cute7productE,@object
	.size		_ZN39_INTERNAL_827783c0_4_k_cu_93b2c12d_35894cute7productE,(_ZN39_INTERNAL_827783c0_4_k_cu_93b2c12d_35894cuda3std3__45__cpo3endE - _ZN39_INTERNAL_827783c0_4_k_cu_93b2c12d_35894cute7productE)
_ZN39_INTERNAL_827783c0_4_k_cu_93b2c12d_35894cute7productE:
	.zero		1
	.type		_ZN39_INTERNAL_827783c0_4_k_cu_93b2c12d_35894cuda3std3__45__cpo3endE,@object
	.size		_ZN39_INTERNAL_827783c0_4_k_cu_93b2c12d_35894cuda3std3__45__cpo3endE,(_ZN39_INTERNAL_827783c0_4_k_cu_93b2c12d_35894cuda3std3__419piecewise_constructE - _ZN39_INTERNAL_827783c0_4_k_cu_93b2c12d_35894cuda3std3__45__cpo3endE)
_ZN39_INTERNAL_827783c0_4_k_cu_93b2c12d_35894cuda3std3__45__cpo3endE:
	.zero		1
	.type		_ZN39_INTERNAL_827783c0_4_k_cu_93b2c12d_35894cuda3std3__419piecewise_constructE,@object
	.size		_ZN39_INTERNAL_827783c0_4_k_cu_93b2c12d_35894cuda3std3__419piecewise_constructE,(_ZN39_INTERNAL_827783c0_4_k_cu_93b2c12d_35894cuda3std3__45__cpo4cendE - _ZN39_INTERNAL_827783c0_4_k_cu_93b2c12d_35894cuda3std3__419piecewise_constructE)
_ZN39_INTERNAL_827783c0_4_k_cu_93b2c12d_35894cuda3std3__419piecewise_constructE:
	.zero		1
	.type		_ZN39_INTERNAL_827783c0_4_k_cu_93b2c12d_35894cuda3std3__45__cpo4cendE,@object
	.size		_ZN39_INTERNAL_827783c0_4_k_cu_93b2c12d_35894cuda3std3__45__cpo4cendE,(_ZN39_INTERNAL_827783c0_4_k_cu_93b2c12d_35894cuda3std6ranges3__45__cpo4swapE - _ZN39_INTERNAL_827783c0_4_k_cu_93b2c12d_35894cuda3std3__45__cpo4cendE)
_ZN39_INTERNAL_827783c0_4_k_cu_93b2c12d_35894cuda3std3__45__cpo4cendE:
	.zero		1
	.type		_ZN39_INTERNAL_827783c0_4_k_cu_93b2c12d_35894cuda3std6ranges3__45__cpo4swapE,@object
	.size		_ZN39_INTERNAL_827783c0_4_k_cu_93b2c12d_35894cuda3std6ranges3__45__cpo4swapE,(.L_8 - _ZN39_INTERNAL_827783c0_4_k_cu_93b2c12d_35894cuda3std6ranges3__45__cpo4swapE)
_ZN39_INTERNAL_827783c0_4_k_cu_93b2c12d_35894cuda3std6ranges3__45__cpo4swapE:
	.zero		1
.L_8:


//--------------------- .nv.constant0._ZN7cutlass13device_kernelINS_4gemm6kernel13GemmUniversalIN4cute5tupleIJiiiiEEENS1_10collective13CollectiveMmaINS1_34MainloopSm90TmaGmmaWarpSpecializedILi3ENS5_IJNS4_1CILi2EEENSA_ILi1EEESC_EEENS1_32KernelTmaWarpSpecializedPingpongEEENS5_IJNSA_ILi64EEESG_SG_EEENS_6half_tENS5_IJlSC_lEEESI_SJ_NS4_8TiledMMAINS4_8MMA_AtomIJNS4_4SM904GMMA25MMA_64x64x16_F32F16F16_SSILNSN_5MajorE0ELSP_0ELNSN_7ScaleInE1ELSQ_1EEEEEENS4_6LayoutINS5_IJSC_SC_SC_EEENS5_IJNSA_ILi0EEESV_SV_EEEEENS5_IJNS4_10UnderscoreESY_SY_EEEEENS4_13SM90_TMA_LOADENS4_14ComposedLayoutINS4_7SwizzleILi3ELi4ELi3EEENS4_18smem_ptr_flag_bitsILi16EEENST_INS5_IJNSA_ILi8EEESG_EEENS5_IJSG_SC_EEEEEEEvNS4_8identityENS4_23SM90_TMA_LOAD_MULTICASTES1B_vS1C_EENS_8epilogue10collective6detail29Sm90TmaWarpSpecializedAdapterINS1G_15DefaultEpilogueISI_SJ_SJ_NS1F_6thread17LinearCombinationISI_Li1EffLNS1K_9ScaleType4KindE0ELNS_15FloatRoundStyleE2ESI_EENS1_15EpilogueDefaultEEEEEvvEEEEvNT_6ParamsE --------------------------
	.section	.nv.constant0._ZN7cutlass13device_kernelINS_4gemm6kernel13GemmUniversalIN4cute5tupleIJiiiiEEENS1_10collective13CollectiveMmaINS1_34MainloopSm90TmaGmmaWarpSpecializedILi3ENS5_IJNS4_1CILi2EEENSA_ILi1EEESC_EEENS1_32KernelTmaWarpSpecializedPingpongEEENS5_IJNSA_ILi64EEESG_SG_EEENS_6half_tENS5_IJlSC_lEEESI_SJ_NS4_8TiledMMAINS4_8MMA_AtomIJNS4_4SM904GMMA25MMA_64x64x16_F32F16F16_SSILNSN_5MajorE0ELSP_0ELNSN_7ScaleInE1ELSQ_1EEEEEENS4_6LayoutINS5_IJSC_SC_SC_EEENS5_IJNSA_ILi0EEESV_SV_EEEEENS5_IJNS4_10UnderscoreESY_SY_EEEEENS4_13SM90_TMA_LOADENS4_14ComposedLayoutINS4_7SwizzleILi3ELi4ELi3EEENS4_18smem_ptr_flag_bitsILi16EEENST_INS5_IJNSA_ILi8EEESG_EEENS5_IJSG_SC_EEEEEEEvNS4_8identityENS4_23SM90_TMA_LOAD_MULTICASTES1B_vS1C_EENS_8epilogue10collective6detail29Sm90TmaWarpSpecializedAdapterINS1G_15DefaultEpilogueISI_SJ_SJ_NS1F_6thread17LinearCombinationISI_Li1EffLNS1K_9ScaleType4KindE0ELNS_15FloatRoundStyleE2ESI_EENS1_15EpilogueDefaultEEEEEvvEEEEvNT_6ParamsE,"a",@progbits
	.sectionflags	@""
	.align	4
.nv.constant0._ZN7cutlass13device_kernelINS_4gemm6kernel13GemmUniversalIN4cute5tupleIJiiiiEEENS1_10collective13CollectiveMmaINS1_34MainloopSm90TmaGmmaWarpSpecializedILi3ENS5_IJNS4_1CILi2EEENSA_ILi1EEESC_EEENS1_32KernelTmaWarpSpecializedPingpongEEENS5_IJNSA_ILi64EEESG_SG_EEENS_6half_tENS5_IJlSC_lEEESI_SJ_NS4_8TiledMMAINS4_8MMA_AtomIJNS4_4SM904GMMA25MMA_64x64x16_F32F16F16_SSILNSN_5MajorE0ELSP_0ELNSN_7ScaleInE1ELSQ_1EEEEEENS4_6LayoutINS5_IJSC_SC_SC_EEENS5_IJNSA_ILi0EEESV_SV_EEEEENS5_IJNS4_10UnderscoreESY_SY_EEEEENS4_13SM90_TMA_LOADENS4_14ComposedLayoutINS4_7SwizzleILi3ELi4ELi3EEENS4_18smem_ptr_flag_bitsILi16EEENST_INS5_IJNSA_ILi8EEESG_EEENS5_IJSG_SC_EEEEEEEvNS4_8identityENS4_23SM90_TMA_LOAD_MULTICASTES1B_vS1C_EENS_8epilogue10collective6detail29Sm90TmaWarpSpecializedAdapterINS1G_15DefaultEpilogueISI_SJ_SJ_NS1F_6thread17LinearCombinationISI_Li1EffLNS1K_9ScaleType4KindE0ELNS_15FloatRoundStyleE2ESI_EENS1_15EpilogueDefaultEEEEEvvEEEEvNT_6ParamsE:
	.zero		1664


//--------------------- SYMBOLS --------------------------

	.type		.nv.reservedSmem.offset0,@object
	.size		.nv.reservedSmem.offset0,0x4
	.type		__assertfail,@function
